//
// Generated by NVIDIA NVVM Compiler
//
// Compiler Build ID: CL-36424714
// Cuda compilation tools, release 13.0, V13.0.88
// Based on NVVM 20.0.0
//

.version 9.0
.target sm_100
.address_size 64

	// .globl	_Z19compute_temperaturePdS_S_didd
// _ZZ19compute_temperaturePdS_S_diddE3s_T has been demoted
// _ZZ18max_diff_reductionPdS_S_iE4data has been demoted

.visible .entry _Z19compute_temperaturePdS_S_didd(
	.param .u64 .ptr .align 1 _Z19compute_temperaturePdS_S_didd_param_0,
	.param .u64 .ptr .align 1 _Z19compute_temperaturePdS_S_didd_param_1,
	.param .u64 .ptr .align 1 _Z19compute_temperaturePdS_S_didd_param_2,
	.param .f64 _Z19compute_temperaturePdS_S_didd_param_3,
	.param .u32 _Z19compute_temperaturePdS_S_didd_param_4,
	.param .f64 _Z19compute_temperaturePdS_S_didd_param_5,
	.param .f64 _Z19compute_temperaturePdS_S_didd_param_6
)
{
	.reg .pred 	%p<22>;
	.reg .b32 	%r<38>;
	.reg .b64 	%rd<25>;
	.reg .b64 	%fd<29>;
	// demoted variable
	.shared .align 8 .b8 _ZZ19compute_temperaturePdS_S_diddE3s_T[2736];
	ld.param.u64 	%rd4, [_Z19compute_temperaturePdS_S_didd_param_0];
	ld.param.u64 	%rd5, [_Z19compute_temperaturePdS_S_didd_param_1];
	ld.param.u64 	%rd3, [_Z19compute_temperaturePdS_S_didd_param_2];
	ld.param.f64 	%fd9, [_Z19compute_temperaturePdS_S_didd_param_3];
	ld.param.u32 	%r11, [_Z19compute_temperaturePdS_S_didd_param_4];
	ld.param.f64 	%fd10, [_Z19compute_temperaturePdS_S_didd_param_5];
	ld.param.f64 	%fd11, [_Z19compute_temperaturePdS_S_didd_param_6];
	cvta.to.global.u64 	%rd1, %rd5;
	cvta.to.global.u64 	%rd2, %rd4;
	mov.u32 	%r12, %ctaid.x;
	mov.u32 	%r13, %ntid.x;
	mov.u32 	%r1, %tid.x;
	mad.lo.s32 	%r2, %r12, %r13, %r1;
	mov.u32 	%r14, %ctaid.y;
	mov.u32 	%r15, %ntid.y;
	mov.u32 	%r3, %tid.y;
	mad.lo.s32 	%r16, %r14, %r15, %r3;
	max.s32 	%r17, %r2, %r16;
	setp.ge.s32 	%p1, %r17, %r11;
	mov.u32 	%r18, _ZZ19compute_temperaturePdS_S_diddE3s_T;
	mad.lo.s32 	%r5, %r3, 152, %r18;
	add.s32 	%r6, %r5, 152;
	shl.b32 	%r19, %r1, 3;
	add.s32 	%r7, %r6, %r19;
	@%p1 bra 	$L__BB0_2;
	mad.lo.s32 	%r20, %r11, %r16, %r2;
	mul.wide.s32 	%rd6, %r20, 8;
	add.s64 	%rd7, %rd2, %rd6;
	ld.global.f64 	%fd12, [%rd7];
	st.shared.f64 	[%r7+8], %fd12;
	bra.uni 	$L__BB0_3;
$L__BB0_2:
	st.shared.f64 	[%r7+8], %fd11;
$L__BB0_3:
	setp.eq.s32 	%p2, %r1, 15;
	@%p2 bra 	$L__BB0_8;
	setp.ne.s32 	%p3, %r1, 0;
	@%p3 bra 	$L__BB0_11;
	setp.ge.s32 	%p5, %r16, %r11;
	setp.lt.s32 	%p6, %r2, 1;
	or.pred  	%p7, %p6, %p5;
	mov.f64 	%fd25, %fd11;
	@%p7 bra 	$L__BB0_7;
	mad.lo.s32 	%r24, %r11, %r16, %r2;
	add.s32 	%r25, %r24, -1;
	mul.wide.u32 	%rd13, %r25, 8;
	add.s64 	%rd14, %rd2, %rd13;
	ld.global.f64 	%fd25, [%rd14];
$L__BB0_7:
	st.shared.f64 	[%r6], %fd25;
	bra.uni 	$L__BB0_11;
$L__BB0_8:
	add.s32 	%r21, %r2, 1;
	max.s32 	%r22, %r21, %r16;
	setp.ge.s32 	%p4, %r22, %r11;
	mov.f64 	%fd26, %fd11;
	@%p4 bra 	$L__BB0_10;
	mul.lo.s32 	%r23, %r11, %r16;
	cvt.s64.s32 	%rd8, %r23;
	cvt.s64.s32 	%rd9, %r2;
	add.s64 	%rd10, %rd8, %rd9;
	shl.b64 	%rd11, %rd10, 3;
	add.s64 	%rd12, %rd2, %rd11;
	ld.global.f64 	%fd26, [%rd12+8];
$L__BB0_10:
	st.shared.f64 	[%r5+288], %fd26;
$L__BB0_11:
	setp.eq.s32 	%p8, %r3, 15;
	@%p8 bra 	$L__BB0_16;
	setp.ne.s32 	%p9, %r3, 0;
	@%p9 bra 	$L__BB0_19;
	setp.ge.s32 	%p11, %r2, %r11;
	setp.eq.s32 	%p12, %r16, 0;
	or.pred  	%p13, %p12, %p11;
	mov.f64 	%fd27, %fd11;
	@%p13 bra 	$L__BB0_15;
	add.s32 	%r31, %r16, -1;
	mad.lo.s32 	%r32, %r11, %r31, %r2;
	mul.wide.s32 	%rd17, %r32, 8;
	add.s64 	%rd18, %rd2, %rd17;
	ld.global.f64 	%fd27, [%rd18];
$L__BB0_15:
	add.s32 	%r35, %r18, %r19;
	st.shared.f64 	[%r35+8], %fd27;
	bra.uni 	$L__BB0_19;
$L__BB0_16:
	add.s32 	%r8, %r16, 1;
	max.s32 	%r26, %r8, %r2;
	setp.ge.s32 	%p10, %r26, %r11;
	mov.f64 	%fd28, %fd11;
	@%p10 bra 	$L__BB0_18;
	mad.lo.s32 	%r27, %r11, %r8, %r2;
	mul.wide.s32 	%rd15, %r27, 8;
	add.s64 	%rd16, %rd2, %rd15;
	ld.global.f64 	%fd28, [%rd16];
$L__BB0_18:
	add.s32 	%r30, %r18, %r19;
	st.shared.f64 	[%r30+2592], %fd28;
$L__BB0_19:
	bar.sync 	0;
	setp.ge.s32 	%p14, %r17, %r11;
	@%p14 bra 	$L__BB0_23;
	mad.lo.s32 	%r9, %r11, %r16, %r2;
	setp.ne.s32 	%p15, %r2, 0;
	add.s32 	%r37, %r11, -1;
	setp.ne.s32 	%p16, %r2, %r37;
	and.pred  	%p17, %p15, %p16;
	setp.ne.s32 	%p18, %r16, 0;
	and.pred  	%p19, %p18, %p17;
	setp.ne.s32 	%p20, %r16, %r37;
	and.pred  	%p21, %p19, %p20;
	@%p21 bra 	$L__BB0_22;
	mul.wide.s32 	%rd23, %r9, 8;
	add.s64 	%rd24, %rd1, %rd23;
	st.global.f64 	[%rd24], %fd11;
	bra.uni 	$L__BB0_23;
$L__BB0_22:
	ld.shared.f64 	%fd13, [%r7+-144];
	ld.shared.f64 	%fd14, [%r7+160];
	ld.shared.f64 	%fd15, [%r7];
	ld.shared.f64 	%fd16, [%r7+16];
	mul.f64 	%fd17, %fd10, %fd10;
	div.rn.f64 	%fd18, %fd17, %fd9;
	cvta.to.global.u64 	%rd19, %rd3;
	mul.wide.s32 	%rd20, %r9, 8;
	add.s64 	%rd21, %rd19, %rd20;
	ld.global.f64 	%fd19, [%rd21];
	add.f64 	%fd20, %fd13, %fd14;
	add.f64 	%fd21, %fd20, %fd15;
	add.f64 	%fd22, %fd21, %fd16;
	fma.rn.f64 	%fd23, %fd18, %fd19, %fd22;
	mul.f64 	%fd24, %fd23, 0d3FD0000000000000;
	add.s64 	%rd22, %rd1, %rd20;
	st.global.f64 	[%rd22], %fd24;
$L__BB0_23:
	ret;

}
	// .globl	_Z18max_diff_reductionPdS_S_i
.visible .entry _Z18max_diff_reductionPdS_S_i(
	.param .u64 .ptr .align 1 _Z18max_diff_reductionPdS_S_i_param_0,
	.param .u64 .ptr .align 1 _Z18max_diff_reductionPdS_S_i_param_1,
	.param .u64 .ptr .align 1 _Z18max_diff_reductionPdS_S_i_param_2,
	.param .u32 _Z18max_diff_reductionPdS_S_i_param_3
)
{
	.reg .pred 	%p<11>;
	.reg .b32 	%r<13>;
	.reg .b64 	%rd<12>;
	.reg .b64 	%fd<33>;
	// demoted variable
	.shared .align 8 .b8 _ZZ18max_diff_reductionPdS_S_iE4data[2048];
	ld.param.u64 	%rd1, [_Z18max_diff_reductionPdS_S_i_param_0];
	ld.param.u64 	%rd2, [_Z18max_diff_reductionPdS_S_i_param_1];
	ld.param.u64 	%rd3, [_Z18max_diff_reductionPdS_S_i_param_2];
	ld.param.u32 	%r5, [_Z18max_diff_reductionPdS_S_i_param_3];
	mov.u32 	%r6, %tid.y;
	mov.u32 	%r7, %ntid.x;
	mov.u32 	%r8, %tid.x;
	mad.lo.s32 	%r1, %r6, %r7, %r8;
	mov.u32 	%r2, %ctaid.x;
	mul.lo.s32 	%r9, %r2, %r7;
	mov.u32 	%r10, %ntid.y;
	mad.lo.s32 	%r3, %r9, %r10, %r1;
	setp.ge.s32 	%p1, %r3, %r5;
	mov.f64 	%fd32, 0d0000000000000000;
	@%p1 bra 	$L__BB1_2;
	cvta.to.global.u64 	%rd4, %rd2;
	cvta.to.global.u64 	%rd5, %rd1;
	mul.wide.s32 	%rd6, %r3, 8;
	add.s64 	%rd7, %rd4, %rd6;
	ld.global.f64 	%fd4, [%rd7];
	add.s64 	%rd8, %rd5, %rd6;
	ld.global.f64 	%fd5, [%rd8];
	sub.f64 	%fd6, %fd4, %fd5;
	abs.f64 	%fd32, %fd6;
$L__BB1_2:
	shl.b32 	%r11, %r1, 3;
	mov.u32 	%r12, _ZZ18max_diff_reductionPdS_S_iE4data;
	add.s32 	%r4, %r12, %r11;
	st.shared.f64 	[%r4], %fd32;
	bar.sync 	0;
	setp.gt.u32 	%p2, %r1, 127;
	@%p2 bra 	$L__BB1_4;
	ld.shared.f64 	%fd7, [%r4];
	ld.shared.f64 	%fd8, [%r4+1024];
	max.f64 	%fd9, %fd7, %fd8;
	st.shared.f64 	[%r4], %fd9;
$L__BB1_4:
	bar.sync 	0;
	setp.gt.u32 	%p3, %r1, 63;
	@%p3 bra 	$L__BB1_6;
	ld.shared.f64 	%fd10, [%r4];
	ld.shared.f64 	%fd11, [%r4+512];
	max.f64 	%fd12, %fd10, %fd11;
	st.shared.f64 	[%r4], %fd12;
$L__BB1_6:
	bar.sync 	0;
	setp.gt.u32 	%p4, %r1, 31;
	@%p4 bra 	$L__BB1_8;
	ld.shared.f64 	%fd13, [%r4];
	ld.shared.f64 	%fd14, [%r4+256];
	max.f64 	%fd15, %fd13, %fd14;
	st.shared.f64 	[%r4], %fd15;
$L__BB1_8:
	bar.sync 	0;
	setp.gt.u32 	%p5, %r1, 15;
	@%p5 bra 	$L__BB1_10;
	ld.shared.f64 	%fd16, [%r4];
	ld.shared.f64 	%fd17, [%r4+128];
	max.f64 	%fd18, %fd16, %fd17;
	st.shared.f64 	[%r4], %fd18;
$L__BB1_10:
	bar.sync 	0;
	setp.gt.u32 	%p6, %r1, 7;
	@%p6 bra 	$L__BB1_12;
	ld.shared.f64 	%fd19, [%r4];
	ld.shared.f64 	%fd20, [%r4+64];
	max.f64 	%fd21, %fd19, %fd20;
	st.shared.f64 	[%r4], %fd21;
$L__BB1_12:
	bar.sync 	0;
	setp.gt.u32 	%p7, %r1, 3;
	@%p7 bra 	$L__BB1_14;
	ld.shared.f64 	%fd22, [%r4];
	ld.shared.f64 	%fd23, [%r4+32];
	max.f64 	%fd24, %fd22, %fd23;
	st.shared.f64 	[%r4], %fd24;
$L__BB1_14:
	bar.sync 	0;
	setp.gt.u32 	%p8, %r1, 1;
	@%p8 bra 	$L__BB1_16;
	ld.shared.f64 	%fd25, [%r4];
	ld.shared.f64 	%fd26, [%r4+16];
	max.f64 	%fd27, %fd25, %fd26;
	st.shared.f64 	[%r4], %fd27;
$L__BB1_16:
	bar.sync 	0;
	setp.ne.s32 	%p9, %r1, 0;
	@%p9 bra 	$L__BB1_18;
	ld.shared.f64 	%fd28, [%r4];
	ld.shared.f64 	%fd29, [_ZZ18max_diff_reductionPdS_S_iE4data+8];
	max.f64 	%fd30, %fd28, %fd29;
	st.shared.f64 	[%r4], %fd30;
$L__BB1_18:
	setp.ne.s32 	%p10, %r1, 0;
	bar.sync 	0;
	@%p10 bra 	$L__BB1_20;
	ld.shared.f64 	%fd31, [_ZZ18max_diff_reductionPdS_S_iE4data];
	cvta.to.global.u64 	%rd9, %rd3;
	mul.wide.u32 	%rd10, %r2, 8;
	add.s64 	%rd11, %rd9, %rd10;
	st.global.f64 	[%rd11], %fd31;
$L__BB1_20:
	ret;

}


// ===== COMPILED SASS (sm_100) =====

	.target	sm_100

	.elftype	@"ET_EXEC"


//--------------------- .note.nv.tkinfo           --------------------------
	.section	.note.nv.tkinfo,"",@"SHT_NOTE"
	.sectionflags	@"SHF_NOTE_NV_TKINFO"
	.tkinfo
        /*0018*/ 	.word	0x00000002
        /*0030*/ 	.string	""
        /*0030*/ 	.string	"ptxas"
        /*0030*/ 	.string	"Cuda compilation tools, release 13.0, V13.0.88"
        /*0030*/ 	.string	"Build cuda_13.0.r13.0/compiler.36424714_0"
        /*0030*/ 	.string	"-arch sm_100 -m 64 "



//--------------------- .note.nv.cuinfo           --------------------------
	.section	.note.nv.cuinfo,"",@"SHT_NOTE"
	.sectionflags	@"SHF_NOTE_NV_CUINFO"
        /*0018*/ 	.short	0x0002
        /*001a*/ 	.short	0x0064
        /*001c*/ 	.short	0x0082
	.zero		2


//--------------------- .nv.info                  --------------------------
	.section	.nv.info,"",@"SHT_CUDA_INFO"
	.align	4


	//----- nvinfo : EIATTR_REGCOUNT
	.align		4
        /*0000*/ 	.byte	0x04, 0x2f
        /*0002*/ 	.short	(.L_1 - .L_0)
	.align		4
.L_0:
        /*0004*/ 	.word	index@(_Z19compute_temperaturePdS_S_didd)
        /*0008*/ 	.word	0x00000016


	//----- nvinfo : EIATTR_FRAME_SIZE
	.align		4
.L_1:
        /*000c*/ 	.byte	0x04, 0x11
        /*000e*/ 	.short	(.L_3 - .L_2)
	.align		4
.L_2:
        /*0010*/ 	.word	index@($__internal_0_$__cuda_sm20_div_rn_f64_full)
        /*0014*/ 	.word	0x00000000


	//----- nvinfo : EIATTR_FRAME_SIZE
	.align		4
.L_3:
        /*0018*/ 	.byte	0x04, 0x11
        /*001a*/ 	.short	(.L_5 - .L_4)
	.align		4
.L_4:
        /*001c*/ 	.word	index@(_Z19compute_temperaturePdS_S_didd)
        /*0020*/ 	.word	0x00000000


	//----- nvinfo : EIATTR_REGCOUNT
	.align		4
.L_5:
        /*0024*/ 	.byte	0x04, 0x2f
        /*0026*/ 	.short	(.L_7 - .L_6)
	.align		4
.L_6:
        /*0028*/ 	.word	index@(_Z18max_diff_reductionPdS_S_i)
        /*002c*/ 	.word	0x0000000e


	//----- nvinfo : EIATTR_FRAME_SIZE
	.align		4
.L_7:
        /*0030*/ 	.byte	0x04, 0x11
        /*0032*/ 	.short	(.L_9 - .L_8)
	.align		4
.L_8:
        /*0034*/ 	.word	index@(_Z18max_diff_reductionPdS_S_i)
        /*0038*/ 	.word	0x00000000


	//----- nvinfo : EIATTR_MIN_STACK_SIZE
	.align		4
.L_9:
        /*003c*/ 	.byte	0x04, 0x12
        /*003e*/ 	.short	(.L_11 - .L_10)
	.align		4
.L_10:
        /*0040*/ 	.word	index@(_Z18max_diff_reductionPdS_S_i)
        /*0044*/ 	.word	0x00000000


	//----- nvinfo : EIATTR_MIN_STACK_SIZE
	.align		4
.L_11:
        /*0048*/ 	.byte	0x04, 0x12
        /*004a*/ 	.short	(.L_13 - .L_12)
	.align		4
.L_12:
        /*004c*/ 	.word	index@(_Z19compute_temperaturePdS_S_didd)
        /*0050*/ 	.word	0x00000000
.L_13:


//--------------------- .nv.compat                --------------------------
	.section	.nv.compat,"",@"SHT_CUDA_COMPAT_INFO"
	.align	4
        /*0000*/ 	.byte	0x02, 0x09, 0x00, 0x00, 0x02, 0x02, 0x01, 0x00, 0x02, 0x05, 0x05, 0x00, 0x03, 0x07, 0x01, 0x01
        /*0010*/ 	.byte	0x02, 0x03, 0x00, 0x00, 0x02, 0x06, 0x01, 0x00, 0x04, 0x0b, 0x08, 0x00, 0x01, 0x00, 0x00, 0x00
        /*0020*/ 	.byte	0x00, 0x00, 0x00, 0x00


//--------------------- .nv.info._Z18max_diff_reductionPdS_S_i --------------------------
	.section	.nv.info._Z18max_diff_reductionPdS_S_i,"",@"SHT_CUDA_INFO"
	.sectionflags	@""
	.align	4


	//----- nvinfo : EIATTR_CUDA_API_VERSION
	.align		4
        /*0000*/ 	.byte	0x04, 0x37
        /*0002*/ 	.short	(.L_15 - .L_14)
.L_14:
        /*0004*/ 	.word	0x00000082


	//----- nvinfo : EIATTR_KPARAM_INFO
	.align		4
.L_15:
        /*0008*/ 	.byte	0x04, 0x17
        /*000a*/ 	.short	(.L_17 - .L_16)
.L_16:
        /*000c*/ 	.word	0x00000000
        /*0010*/ 	.short	0x0003
        /*0012*/ 	.short	0x0018
        /*0014*/ 	.byte	0x00, 0xf0, 0x11, 0x00


	//----- nvinfo : EIATTR_KPARAM_INFO
	.align		4
.L_17:
        /*0018*/ 	.byte	0x04, 0x17
        /*001a*/ 	.short	(.L_19 - .L_18)
.L_18:
        /*001c*/ 	.word	0x00000000
        /*0020*/ 	.short	0x0002
        /*0022*/ 	.short	0x0010
        /*0024*/ 	.byte	0x00, 0xf5, 0x21, 0x00


	//----- nvinfo : EIATTR_KPARAM_INFO
	.align		4
.L_19:
        /*0028*/ 	.byte	0x04, 0x17
        /*002a*/ 	.short	(.L_21 - .L_20)
.L_20:
        /*002c*/ 	.word	0x00000000
        /*0030*/ 	.short	0x0001
        /*0032*/ 	.short	0x0008
        /*0034*/ 	.byte	0x00, 0xf5, 0x21, 0x00


	//----- nvinfo : EIATTR_KPARAM_INFO
	.align		4
.L_21:
        /*0038*/ 	.byte	0x04, 0x17
        /*003a*/ 	.short	(.L_23 - .L_22)
.L_22:
        /*003c*/ 	.word	0x00000000
        /*0040*/ 	.short	0x0000
        /*0042*/ 	.short	0x0000
        /*0044*/ 	.byte	0x00, 0xf5, 0x21, 0x00


	//----- nvinfo : EIATTR_SPARSE_MMA_MASK
	.align		4
.L_23:
        /*0048*/ 	.byte	0x03, 0x50
        /*004a*/ 	.short	0x0000


	//----- nvinfo : EIATTR_MAXREG_COUNT
	.align		4
        /*004c*/ 	.byte	0x03, 0x1b
        /*004e*/ 	.short	0x00ff


	//----- nvinfo : EIATTR_NUM_BARRIERS
	.align		4
        /*0050*/ 	.byte	0x02, 0x4c
        /*0052*/ 	.byte	0x01
	.zero		1


	//----- nvinfo : EIATTR_MERCURY_ISA_VERSION
	.align		4
        /*0054*/ 	.byte	0x03, 0x5f
        /*0056*/ 	.short	0x0101


	//----- nvinfo : EIATTR_VRC_CTA_INIT_COUNT
	.align		4
        /*0058*/ 	.byte	0x02, 0x4a
	.zero		1
	.zero		1


	//----- nvinfo : EIATTR_EXIT_INSTR_OFFSETS
	.align		4
        /*005c*/ 	.byte	0x04, 0x1c
        /*005e*/ 	.short	(.L_25 - .L_24)


	//   ....[0]....
.L_24:
        /*0060*/ 	.word	0x000007b0


	//   ....[1]....
        /*0064*/ 	.word	0x00000800


	//----- nvinfo : EIATTR_CBANK_PARAM_SIZE
	.align		4
.L_25:
        /*0068*/ 	.byte	0x03, 0x19
        /*006a*/ 	.short	0x001c


	//----- nvinfo : EIATTR_PARAM_CBANK
	.align		4
        /*006c*/ 	.byte	0x04, 0x0a
        /*006e*/ 	.short	(.L_27 - .L_26)
	.align		4
.L_26:
        /*0070*/ 	.word	index@(.nv.constant0._Z18max_diff_reductionPdS_S_i)
        /*0074*/ 	.short	0x0380
        /*0076*/ 	.short	0x001c


	//----- nvinfo : EIATTR_SW_WAR
	.align		4
.L_27:
        /*0078*/ 	.byte	0x04, 0x36
        /*007a*/ 	.short	(.L_29 - .L_28)
.L_28:
        /*007c*/ 	.word	0x00000008
.L_29:


//--------------------- .nv.info._Z19compute_temperaturePdS_S_didd --------------------------
	.section	.nv.info._Z19compute_temperaturePdS_S_didd,"",@"SHT_CUDA_INFO"
	.sectionflags	@""
	.align	4


	//----- nvinfo : EIATTR_CUDA_API_VERSION
	.align		4
        /*0000*/ 	.byte	0x04, 0x37
        /*0002*/ 	.short	(.L_31 - .L_30)
.L_30:
        /*0004*/ 	.word	0x00000082


	//----- nvinfo : EIATTR_KPARAM_INFO
	.align		4
.L_31:
        /*0008*/ 	.byte	0x04, 0x17
        /*000a*/ 	.short	(.L_33 - .L_32)
.L_32:
        /*000c*/ 	.word	0x00000000
        /*0010*/ 	.short	0x0006
        /*0012*/ 	.short	0x0030
        /*0014*/ 	.byte	0x00, 0xf0, 0x21, 0x00


	//----- nvinfo : EIATTR_KPARAM_INFO
	.align		4
.L_33:
        /*0018*/ 	.byte	0x04, 0x17
        /*001a*/ 	.short	(.L_35 - .L_34)
.L_34:
        /*001c*/ 	.word	0x00000000
        /*0020*/ 	.short	0x0005
        /*0022*/ 	.short	0x0028
        /*0024*/ 	.byte	0x00, 0xf0, 0x21, 0x00


	//----- nvinfo : EIATTR_KPARAM_INFO
	.align		4
.L_35:
        /*0028*/ 	.byte	0x04, 0x17
        /*002a*/ 	.short	(.L_37 - .L_36)
.L_36:
        /*002c*/ 	.word	0x00000000
        /*0030*/ 	.short	0x0004
        /*0032*/ 	.short	0x0020
        /*0034*/ 	.byte	0x00, 0xf0, 0x11, 0x00


	//----- nvinfo : EIATTR_KPARAM_INFO
	.align		4
.L_37:
        /*0038*/ 	.byte	0x04, 0x17
        /*003a*/ 	.short	(.L_39 - .L_38)
.L_38:
        /*003c*/ 	.word	0x00000000
        /*0040*/ 	.short	0x0003
        /*0042*/ 	.short	0x0018
        /*0044*/ 	.byte	0x00, 0xf0, 0x21, 0x00


	//----- nvinfo : EIATTR_KPARAM_INFO
	.align		4
.L_39:
        /*0048*/ 	.byte	0x04, 0x17
        /*004a*/ 	.short	(.L_41 - .L_40)
.L_40:
        /*004c*/ 	.word	0x00000000
        /*0050*/ 	.short	0x0002
        /*0052*/ 	.short	0x0010
        /*0054*/ 	.byte	0x00, 0xf5, 0x21, 0x00


	//----- nvinfo : EIATTR_KPARAM_INFO
	.align		4
.L_41:
        /*0058*/ 	.byte	0x04, 0x17
        /*005a*/ 	.short	(.L_43 - .L_42)
.L_42:
        /*005c*/ 	.word	0x00000000
        /*0060*/ 	.short	0x0001
        /*0062*/ 	.short	0x0008
        /*0064*/ 	.byte	0x00, 0xf5, 0x21, 0x00


	//----- nvinfo : EIATTR_KPARAM_INFO
	.align		4
.L_43:
        /*0068*/ 	.byte	0x04, 0x17
        /*006a*/ 	.short	(.L_45 - .L_44)
.L_44:
        /*006c*/ 	.word	0x00000000
        /*0070*/ 	.short	0x0000
        /*0072*/ 	.short	0x0000
        /*0074*/ 	.byte	0x00, 0xf5, 0x21, 0x00


	//----- nvinfo : EIATTR_SPARSE_MMA_MASK
	.align		4
.L_45:
        /*0078*/ 	.byte	0x03, 0x50
        /*007a*/ 	.short	0x0000


	//----- nvinfo : EIATTR_MAXREG_COUNT
	.align		4
        /*007c*/ 	.byte	0x03, 0x1b
        /*007e*/ 	.short	0x00ff


	//----- nvinfo : EIATTR_NUM_BARRIERS
	.align		4
        /*0080*/ 	.byte	0x02, 0x4c
        /*0082*/ 	.byte	0x01
	.zero		1


	//----- nvinfo : EIATTR_MERCURY_ISA_VERSION
	.align		4
        /*0084*/ 	.byte	0x03, 0x5f
        /*0086*/ 	.short	0x0101


	//----- nvinfo : EIATTR_VRC_CTA_INIT_COUNT
	.align		4
        /*0088*/ 	.byte	0x02, 0x4a
	.zero		1
	.zero		1


	//----- nvinfo : EIATTR_EXIT_INSTR_OFFSETS
	.align		4
        /*008c*/ 	.byte	0x04, 0x1c
        /*008e*/ 	.short	(.L_47 - .L_46)


	//   ....[0]....
.L_46:
        /*0090*/ 	.word	0x00000650


	//   ....[1]....
        /*0094*/ 	.word	0x00000700


	//   ....[2]....
        /*0098*/ 	.word	0x000009a0


	//----- nvinfo : EIATTR_CRS_STACK_SIZE
	.align		4
.L_47:
        /*009c*/ 	.byte	0x04, 0x1e
        /*009e*/ 	.short	(.L_49 - .L_48)
.L_48:
        /*00a0*/ 	.word	0x00000000


	//----- nvinfo : EIATTR_CBANK_PARAM_SIZE
	.align		4
.L_49:
        /*00a4*/ 	.byte	0x03, 0x19
        /*00a6*/ 	.short	0x0038


	//----- nvinfo : EIATTR_PARAM_CBANK
	.align		4
        /*00a8*/ 	.byte	0x04, 0x0a
        /*00aa*/ 	.short	(.L_51 - .L_50)
	.align		4
.L_50:
        /*00ac*/ 	.word	index@(.nv.constant0._Z19compute_temperaturePdS_S_didd)
        /*00b0*/ 	.short	0x0380
        /*00b2*/ 	.short	0x0038


	//----- nvinfo : EIATTR_SW_WAR
	.align		4
.L_51:
        /*00b4*/ 	.byte	0x04, 0x36
        /*00b6*/ 	.short	(.L_53 - .L_52)
.L_52:
        /*00b8*/ 	.word	0x00000008
.L_53:


//--------------------- .nv.callgraph             --------------------------
	.section	.nv.callgraph,"",@"SHT_CUDA_CALLGRAPH"
	.align	4
	.sectionentsize	8
	.align		4
        /*0000*/ 	.word	0x00000000
	.align		4
        /*0004*/ 	.word	0xffffffff
	.align		4
        /*0008*/ 	.word	0x00000000
	.align		4
        /*000c*/ 	.word	0xfffffffe
	.align		4
        /*0010*/ 	.word	0x00000000
	.align		4
        /*0014*/ 	.word	0xfffffffd
	.align		4
        /*0018*/ 	.word	0x00000000
	.align		4
        /*001c*/ 	.word	0xfffffffc


//--------------------- .text._Z18max_diff_reductionPdS_S_i --------------------------
	.section	.text._Z18max_diff_reductionPdS_S_i,"ax",@progbits
	.align	128
        .global         _Z18max_diff_reductionPdS_S_i
        .type           _Z18max_diff_reductionPdS_S_i,@function
        .size           _Z18max_diff_reductionPdS_S_i,(.L_x_22 - _Z18max_diff_reductionPdS_S_i)
        .other          _Z18max_diff_reductionPdS_S_i,@"STO_CUDA_ENTRY STV_DEFAULT"
_Z18max_diff_reductionPdS_S_i:
.text._Z18max_diff_reductionPdS_S_i:
[----:B------:R-:W-:Y:S01]  /*0000*/  LDC R1, c[0x0][0x37c] ;  /* 0x0000df00ff017b82 */ /* 0x000fe20000000800 */
[----:B------:R-:W0:Y:S01]  /*0010*/  S2R R2, SR_TID.Y ;  /* 0x0000000000027919 */ /* 0x000e220000002200 */
[----:B------:R-:W0:Y:S06]  /*0020*/  LDCU UR4, c[0x0][0x360] ;  /* 0x00006c00ff0477ac */ /* 0x000e2c0008000800 */
[----:B------:R-:W1:Y:S01]  /*0030*/  LDC.64 R6, c[0x0][0x388] ;  /* 0x0000e200ff067b82 */ /* 0x000e620000000a00 */
[----:B------:R-:W0:Y:S01]  /*0040*/  S2R R3, SR_TID.X ;  /* 0x0000000000037919 */ /* 0x000e220000002100 */
[----:B------:R-:W2:Y:S01]  /*0050*/  LDCU UR5, c[0x0][0x364] ;  /* 0x00006c80ff0577ac */ /* 0x000ea20008000800 */
[----:B------:R-:W3:Y:S01]  /*0060*/  S2R R0, SR_CTAID.X ;  /* 0x0000000000007919 */ /* 0x000ee20000002500 */
[----:B------:R-:W4:Y:S04]  /*0070*/  LDCU UR8, c[0x0][0x398] ;  /* 0x00007300ff0877ac */ /* 0x000f280008000800 */
[----:B------:R-:W5:Y:S01]  /*0080*/  LDC.64 R8, c[0x0][0x380] ;  /* 0x0000e000ff087b82 */ /* 0x000f620000000a00 */
[----:B------:R-:W5:Y:S01]  /*0090*/  LDCU.64 UR6, c[0x0][0x358] ;  /* 0x00006b00ff0677ac */ /* 0x000f620008000a00 */
[----:B0-----:R-:W-:-:S02]  /*00a0*/  IMAD R2, R2, UR4, R3 ;  /* 0x0000000402027c24 */ /* 0x001fc4000f8e0203 */
[----:B---3--:R-:W-:-:S04]  /*00b0*/  IMAD R3, R0, UR4, RZ ;  /* 0x0000000400037c24 */ /* 0x008fc8000f8e02ff */
[----:B--2---:R-:W-:-:S05]  /*00c0*/  IMAD R3, R3, UR5, R2 ;  /* 0x0000000503037c24 */ /* 0x004fca000f8e0202 */
[----:B----4-:R-:W-:-:S13]  /*00d0*/  ISETP.GE.AND P1, PT, R3, UR8, PT ;  /* 0x0000000803007c0c */ /* 0x010fda000bf26270 */
[----:B-1----:R-:W-:-:S04]  /*00e0*/  @!P1 IMAD.WIDE R6, R3, 0x8, R6 ;  /* 0x0000000803069825 */ /* 0x002fc800078e0206 */
[----:B-----5:R-:W-:Y:S02]  /*00f0*/  @!P1 IMAD.WIDE R8, R3, 0x8, R8 ;  /* 0x0000000803089825 */ /* 0x020fe400078e0208 */
[----:B------:R-:W2:Y:S04]  /*0100*/  @!P1 LDG.E.64 R6, desc[UR6][R6.64] ;  /* 0x0000000606069981 */ /* 0x000ea8000c1e1b00 */
[----:B------:R-:W2:Y:S01]  /*0110*/  @!P1 LDG.E.64 R8, desc[UR6][R8.64] ;  /* 0x0000000608089981 */ /* 0x000ea2000c1e1b00 */
[----:B------:R-:W0:Y:S01]  /*0120*/  S2UR UR5, SR_CgaCtaId ;  /* 0x00000000000579c3 */ /* 0x000e220000008800 */
[----:B------:R-:W-:Y:S01]  /*0130*/  UMOV UR4, 0x400 ;  /* 0x0000040000047882 */ /* 0x000fe20000000000 */
[----:B------:R-:W-:Y:S02]  /*0140*/  CS2R R4, SRZ ;  /* 0x0000000000047805 */ /* 0x000fe4000001ff00 */
[----:B------:R-:W-:Y:S01]  /*0150*/  ISETP.GT.U32.AND P0, PT, R2, 0x7f, PT ;  /* 0x0000007f0200780c */ /* 0x000fe20003f04070 */
[----:B0-----:R-:W-:-:S06]  /*0160*/  ULEA UR4, UR5, UR4, 0x18 ;  /* 0x0000000405047291 */ /* 0x001fcc000f8ec0ff */
[----:B------:R-:W-:Y:S01]  /*0170*/  LEA R3, R2, UR4, 0x3 ;  /* 0x0000000402037c11 */ /* 0x000fe2000f8e18ff */
[----:B--2---:R-:W-:-:S08]  /*0180*/  @!P1 DADD R10, R6, -R8 ;  /* 0x00000000060a9229 */ /* 0x004fd00000000808 */
[----:B------:R-:W-:Y:S01]  /*0190*/  @!P1 DADD R4, -RZ, |R10| ;  /* 0x00000000ff049229 */ /* 0x000fe2000000050a */
[----:B------:R-:W-:-:S06]  /*01a0*/  ISETP.GT.U32.AND P1, PT, R2, 0x3f, PT ;  /* 0x0000003f0200780c */ /* 0x000fcc0003f24070 */
[----:B------:R-:W-:Y:S01]  /*01b0*/  STS.64 [R3], R4 ;  /* 0x0000000403007388 */ /* 0x000fe20000000a00 */
[----:B------:R-:W-:Y:S06]  /*01c0*/  BAR.SYNC.DEFER_BLOCKING 0x0 ;  /* 0x0000000000007b1d */ /* 0x000fec0000010000 */
[----:B------:R-:W0:Y:S04]  /*01d0*/  @!P0 LDS.64 R6, [R3] ;  /* 0x0000000003068984 */ /* 0x000e280000000a00 */
[----:B------:R-:W1:Y:S01]  /*01e0*/  @!P0 LDS.64 R8, [R3+0x400] ;  /* 0x0004000003088984 */ /* 0x000e620000000a00 */
[----:B0-----:R-:W-:Y:S01]  /*01f0*/  @!P0 IMAD.MOV.U32 R10, RZ, RZ, R7 ;  /* 0x000000ffff0a8224 */ /* 0x001fe200078e0007 */
[----:B-1----:R-:W-:Y:S01]  /*0200*/  @!P0 DSETP.MAX.AND P2, P3, R6, R8, PT ;  /* 0x000000080600822a */ /* 0x002fe20003b4f000 */
[----:B------:R-:W-:-:S05]  /*0210*/  @!P0 IMAD.MOV.U32 R11, RZ, RZ, R9 ;  /* 0x000000ffff0b8224 */ /* 0x000fca00078e0009 */
[----:B------:R-:W-:Y:S02]  /*0220*/  @!P0 FSEL R10, R10, R11, P2 ;  /* 0x0000000b0a0a8208 */ /* 0x000fe40001000000 */
[----:B------:R-:W-:Y:S02]  /*0230*/  @!P0 LOP3.LUT R11, R11, 0x80000, RZ, 0xfc, !PT ;  /* 0x000800000b0b8812 */ /* 0x000fe400078efcff */
[----:B------:R-:W-:Y:S02]  /*0240*/  @!P0 SEL R4, R6, R8, P2 ;  /* 0x0000000806048207 */ /* 0x000fe40001000000 */
[----:B------:R-:W-:-:S05]  /*0250*/  @!P0 SEL R5, R11, R10, P3 ;  /* 0x0000000a0b058207 */ /* 0x000fca0001800000 */
[----:B------:R-:W-:Y:S01]  /*0260*/  @!P0 STS.64 [R3], R4 ;  /* 0x0000000403008388 */ /* 0x000fe20000000a00 */
[----:B------:R-:W-:Y:S01]  /*0270*/  BAR.SYNC.DEFER_BLOCKING 0x0 ;  /* 0x0000000000007b1d */ /* 0x000fe20000010000 */
[----:B------:R-:W-:-:S05]  /*0280*/  ISETP.GT.U32.AND P0, PT, R2, 0x1f, PT ;  /* 0x0000001f0200780c */ /* 0x000fca0003f04070 */
        /* <DEDUP_REMOVED lines=59> */
[----:B------:R-:W-:-:S05]  /*0640*/  ISETP.NE.AND P1, PT, R2, RZ, PT ;  /* 0x000000ff0200720c */ /* 0x000fca0003f25270 */
        /* <DEDUP_REMOVED lines=10> */
[----:B------:R-:W-:Y:S06]  /*06f0*/  BAR.SYNC.DEFER_BLOCKING 0x0 ;  /* 0x0000000000007b1d */ /* 0x000fec0000010000 */
[----:B------:R-:W0:Y:S04]  /*0700*/  @!P1 LDS.64 R6, [R3] ;  /* 0x0000000003069984 */ /* 0x000e280000000a00 */
[----:B------:R-:W1:Y:S01]  /*0710*/  @!P1 LDS.64 R8, [UR4+0x8] ;  /* 0x00000804ff089984 */ /* 0x000e620008000a00 */
[----:B0-----:R-:W-:Y:S01]  /*0720*/  @!P1 IMAD.MOV.U32 R2, RZ, RZ, R7 ;  /* 0x000000ffff029224 */ /* 0x001fe200078e0007 */
[----:B-1----:R-:W-:Y:S01]  /*0730*/  @!P1 DSETP.MAX.AND P0, P2, R6, R8, PT ;  /* 0x000000080600922a */ /* 0x002fe20003a0f000 */
[----:B------:R-:W-:-:S05]  /*0740*/  @!P1 IMAD.MOV.U32 R11, RZ, RZ, R9 ;  /* 0x000000ffff0b9224 */ /* 0x000fca00078e0009 */
[----:B------:R-:W-:Y:S02]  /*0750*/  @!P1 FSEL R2, R2, R11, P0 ;  /* 0x0000000b02029208 */ /* 0x000fe40000000000 */
[----:B------:R-:W-:Y:S02]  /*0760*/  @!P1 LOP3.LUT R11, R11, 0x80000, RZ, 0xfc, !PT ;  /* 0x000800000b0b9812 */ /* 0x000fe400078efcff */
[----:B------:R-:W-:Y:S02]  /*0770*/  @!P1 SEL R4, R6, R8, P0 ;  /* 0x0000000806049207 */ /* 0x000fe40000000000 */
[----:B------:R-:W-:-:S05]  /*0780*/  @!P1 SEL R5, R11, R2, P2 ;  /* 0x000000020b059207 */ /* 0x000fca0001000000 */
[----:B------:R0:W-:Y:S01]  /*0790*/  @!P1 STS.64 [R3], R4 ;  /* 0x0000000403009388 */ /* 0x0001e20000000a00 */
[----:B------:R-:W-:Y:S06]  /*07a0*/  BAR.SYNC.DEFER_BLOCKING 0x0 ;  /* 0x0000000000007b1d */ /* 0x000fec0000010000 */
[----:B------:R-:W-:Y:S05]  /*07b0*/  @P1 EXIT ;  /* 0x000000000000194d */ /* 0x000fea0003800000 */
[----:B0-----:R-:W0:Y:S01]  /*07c0*/  LDS.64 R2, [UR4] ;  /* 0x00000004ff027984 */ /* 0x001e220008000a00 */
[----:B------:R-:W1:Y:S02]  /*07d0*/  LDC.64 R4, c[0x0][0x390] ;  /* 0x0000e400ff047b82 */ /* 0x000e640000000a00 */
[----:B-1----:R-:W-:-:S05]  /*07e0*/  IMAD.WIDE.U32 R4, R0, 0x8, R4 ;  /* 0x0000000800047825 */ /* 0x002fca00078e0004 */
[----:B0-----:R-:W-:Y:S01]  /*07f0*/  STG.E.64 desc[UR6][R4.64], R2 ;  /* 0x0000000204007986 */ /* 0x001fe2000c101b06 */
[----:B------:R-:W-:Y:S05]  /*0800*/  EXIT ;  /* 0x000000000000794d */ /* 0x000fea0003800000 */
.L_x_0:
[----:B------:R-:W-:-:S00]  /*0810*/  BRA `(.L_x_0) ;  /* 0xfffffffc00fc7947 */ /* 0x000fc0000383ffff */
[----:B------:R-:W-:-:S00]  /*0820*/  NOP ;  /* 0x0000000000007918 */ /* 0x000fc00000000000 */
        /* <DEDUP_REMOVED lines=13> */
.L_x_22:


//--------------------- .text._Z19compute_temperaturePdS_S_didd --------------------------
	.section	.text._Z19compute_temperaturePdS_S_didd,"ax",@progbits
	.align	128
        .global         _Z19compute_temperaturePdS_S_didd
        .type           _Z19compute_temperaturePdS_S_didd,@function
        .size           _Z19compute_temperaturePdS_S_didd,(.L_x_21 - _Z19compute_temperaturePdS_S_didd)
        .other          _Z19compute_temperaturePdS_S_didd,@"STO_CUDA_ENTRY STV_DEFAULT"
_Z19compute_temperaturePdS_S_didd:
.text._Z19compute_temperaturePdS_S_didd:
[----:B------:R-:W-:Y:S01]  /*0000*/  LDC R1, c[0x0][0x37c] ;  /* 0x0000df00ff017b82 */ /* 0x000fe20000000800 */
[----:B------:R-:W0:Y:S07]  /*0010*/  S2R R2, SR_TID.X ;  /* 0x0000000000027919 */ /* 0x000e2e0000002100 */
[----:B------:R-:W0:Y:S01]  /*0020*/  S2UR UR4, SR_CTAID.X ;  /* 0x00000000000479c3 */ /* 0x000e220000002500 */
[----:B------:R-:W1:Y:S01]  /*0030*/  LDCU UR6, c[0x0][0x3a0] ;  /* 0x00007400ff0677ac */ /* 0x000e620008000800 */
[----:B------:R-:W2:Y:S01]  /*0040*/  S2R R5, SR_TID.Y ;  /* 0x0000000000057919 */ /* 0x000ea20000002200 */
[----:B------:R-:W3:Y:S05]  /*0050*/  LDCU.64 UR18, c[0x0][0x358] ;  /* 0x00006b00ff1277ac */ /* 0x000eea0008000a00 */
[----:B------:R-:W0:Y:S08]  /*0060*/  LDC R3, c[0x0][0x360] ;  /* 0x0000d800ff037b82 */ /* 0x000e300000000800 */
[----:B------:R-:W2:Y:S08]  /*0070*/  S2UR UR5, SR_CTAID.Y ;  /* 0x00000000000579c3 */ /* 0x000eb00000002600 */
[----:B------:R-:W2:Y:S01]  /*0080*/  LDC R0, c[0x0][0x364] ;  /* 0x0000d900ff007b82 */ /* 0x000ea20000000800 */
[----:B0-----:R-:W-:-:S02]  /*0090*/  IMAD R4, R3, UR4, R2 ;  /* 0x0000000403047c24 */ /* 0x001fc4000f8e0202 */
[----:B--2---:R-:W-:-:S05]  /*00a0*/  IMAD R3, R0, UR5, R5 ;  /* 0x0000000500037c24 */ /* 0x004fca000f8e0205 */
[----:B------:R-:W-:-:S04]  /*00b0*/  VIMNMX R0, PT, PT, R4, R3, !PT ;  /* 0x0000000304007248 */ /* 0x000fc80007fe0100 */
[----:B-1----:R-:W-:-:S13]  /*00c0*/  ISETP.GE.AND P1, PT, R0, UR6, PT ;  /* 0x0000000600007c0c */ /* 0x002fda000bf26270 */
[----:B------:R-:W0:Y:S01]  /*00d0*/  @!P1 LDC.64 R8, c[0x0][0x380] ;  /* 0x0000e000ff089b82 */ /* 0x000e220000000a00 */
[----:B------:R-:W-:Y:S01]  /*00e0*/  @!P1 IMAD R7, R3, UR6, R4 ;  /* 0x0000000603079c24 */ /* 0x000fe2000f8e0204 */
[----:B------:R-:W1:Y:S06]  /*00f0*/  S2R R0, SR_CgaCtaId ;  /* 0x0000000000007919 */ /* 0x000e6c0000008800 */
[----:B------:R-:W2:Y:S01]  /*0100*/  @P1 LDC.64 R10, c[0x0][0x3b0] ;  /* 0x0000ec00ff0a1b82 */ /* 0x000ea20000000a00 */
[----:B0-----:R-:W-:-:S06]  /*0110*/  @!P1 IMAD.WIDE R8, R7, 0x8, R8 ;  /* 0x0000000807089825 */ /* 0x001fcc00078e0208 */
[----:B---3--:R-:W3:Y:S01]  /*0120*/  @!P1 LDG.E.64 R8, desc[UR18][R8.64] ;  /* 0x0000001208089981 */ /* 0x008ee2000c1e1b00 */
[----:B------:R-:W-:Y:S01]  /*0130*/  MOV R7, 0x400 ;  /* 0x0000040000077802 */ /* 0x000fe20000000f00 */
[----:B------:R-:W-:Y:S01]  /*0140*/  BSSY.RECONVERGENT B0, `(.L_x_1) ;  /* 0x000002a000007945 */ /* 0x000fe20003800200 */
[----:B------:R-:W-:Y:S02]  /*0150*/  ISETP.NE.AND P0, PT, R2, 0xf, PT ;  /* 0x0000000f0200780c */ /* 0x000fe40003f05270 */
[----:B-1----:R-:W-:-:S05]  /*0160*/  LEA R7, R0, R7, 0x18 ;  /* 0x0000000700077211 */ /* 0x002fca00078ec0ff */
[----:B------:R-:W-:-:S04]  /*0170*/  IMAD R13, R5, 0x98, R7 ;  /* 0x00000098050d7824 */ /* 0x000fc800078e0207 */
[----:B------:R-:W-:-:S05]  /*0180*/  IMAD R0, R2, 0x8, R13 ;  /* 0x0000000802007824 */ /* 0x000fca00078e020d */
[----:B---3--:R0:W-:Y:S04]  /*0190*/  @!P1 STS.64 [R0+0xa0], R8 ;  /* 0x0000a00800009388 */ /* 0x0081e80000000a00 */
[----:B--2---:R0:W-:Y:S01]  /*01a0*/  @P1 STS.64 [R0+0xa0], R10 ;  /* 0x0000a00a00001388 */ /* 0x0041e20000000a00 */
[----:B------:R-:W-:Y:S05]  /*01b0*/  @!P0 BRA `(.L_x_2) ;  /* 0x0000000000448947 */ /* 0x000fea0003800000 */
[----:B------:R-:W-:-:S13]  /*01c0*/  ISETP.NE.AND P0, PT, R2, RZ, PT ;  /* 0x000000ff0200720c */ /* 0x000fda0003f05270 */
[----:B------:R-:W-:Y:S05]  /*01d0*/  @P0 BRA `(.L_x_3) ;  /* 0x0000000000800947 */ /* 0x000fea0003800000 */
[----:B------:R-:W0:Y:S01]  /*01e0*/  LDCU.64 UR4, c[0x0][0x3b0] ;  /* 0x00007600ff0477ac */ /* 0x000e220008000a00 */
[----:B------:R-:W-:Y:S01]  /*01f0*/  ISETP.GE.AND P0, PT, R3, UR6, PT ;  /* 0x0000000603007c0c */ /* 0x000fe2000bf06270 */
[----:B------:R-:W-:Y:S03]  /*0200*/  BSSY.RECONVERGENT B1, `(.L_x_4) ;  /* 0x000000a000017945 */ /* 0x000fe60003800200 */
[----:B------:R-:W-:Y:S01]  /*0210*/  ISETP.LT.OR P0, PT, R4, 0x1, P0 ;  /* 0x000000010400780c */ /* 0x000fe20000701670 */
[----:B0-----:R-:W-:Y:S02]  /*0220*/  IMAD.U32 R8, RZ, RZ, UR4 ;  /* 0x00000004ff087e24 */ /* 0x001fe4000f8e00ff */
[----:B------:R-:W-:-:S10]  /*0230*/  IMAD.U32 R9, RZ, RZ, UR5 ;  /* 0x00000005ff097e24 */ /* 0x000fd4000f8e00ff */
[----:B------:R-:W-:Y:S05]  /*0240*/  @P0 BRA `(.L_x_5) ;  /* 0x0000000000140947 */ /* 0x000fea0003800000 */
[----:B------:R-:W0:Y:S01]  /*0250*/  LDC.64 R8, c[0x0][0x380] ;  /* 0x0000e000ff087b82 */ /* 0x000e220000000a00 */
[----:B------:R-:W-:-:S04]  /*0260*/  IMAD R11, R3, UR6, R4 ;  /* 0x00000006030b7c24 */ /* 0x000fc8000f8e0204 */
[----:B------:R-:W-:-:S04]  /*0270*/  VIADD R11, R11, 0xffffffff ;  /* 0xffffffff0b0b7836 */ /* 0x000fc80000000000 */
[----:B0-----:R-:W-:-:S06]  /*0280*/  IMAD.WIDE.U32 R8, R11, 0x8, R8 ;  /* 0x000000080b087825 */ /* 0x001fcc00078e0008 */
[----:B------:R-:W5:Y:S02]  /*0290*/  LDG.E.64 R8, desc[UR18][R8.64] ;  /* 0x0000001208087981 */ /* 0x000f64000c1e1b00 */
.L_x_5:
[----:B------:R-:W-:Y:S05]  /*02a0*/  BSYNC.RECONVERGENT B1 ;  /* 0x0000000000017941 */ /* 0x000fea0003800200 */
.L_x_4:
[----:B-----5:R1:W-:Y:S01]  /*02b0*/  STS.64 [R13+0x98], R8 ;  /* 0x000098080d007388 */ /* 0x0203e20000000a00 */
[----:B------:R-:W-:Y:S05]  /*02c0*/  BRA `(.L_x_3) ;  /* 0x0000000000447947 */ /* 0x000fea0003800000 */
.L_x_2:
[----:B------:R-:W0:Y:S01]  /*02d0*/  LDCU.64 UR4, c[0x0][0x3b0] ;  /* 0x00007600ff0477ac */ /* 0x000e220008000a00 */
[----:B------:R-:W-:Y:S01]  /*02e0*/  VIADDMNMX R6, R4, 0x1, R3, !PT ;  /* 0x0000000104067846 */ /* 0x000fe20007800103 */
[----:B------:R-:W-:Y:S03]  /*02f0*/  BSSY.RECONVERGENT B1, `(.L_x_6) ;  /* 0x000000d000017945 */ /* 0x000fe60003800200 */
[----:B------:R-:W-:Y:S01]  /*0300*/  ISETP.GE.AND P0, PT, R6, UR6, PT ;  /* 0x0000000606007c0c */ /* 0x000fe2000bf06270 */
[----:B0-----:R-:W-:Y:S02]  /*0310*/  IMAD.U32 R8, RZ, RZ, UR4 ;  /* 0x00000004ff087e24 */ /* 0x001fe4000f8e00ff */
[----:B------:R-:W-:-:S10]  /*0320*/  IMAD.U32 R9, RZ, RZ, UR5 ;  /* 0x00000005ff097e24 */ /* 0x000fd4000f8e00ff */
[----:B------:R-:W-:Y:S05]  /*0330*/  @P0 BRA `(.L_x_7) ;  /* 0x0000000000200947 */ /* 0x000fea0003800000 */
[----:B------:R-:W0:Y:S01]  /*0340*/  LDCU.64 UR4, c[0x0][0x380] ;  /* 0x00007000ff0477ac */ /* 0x000e220008000a00 */
[----:B------:R-:W-:Y:S01]  /*0350*/  IMAD R9, R3, UR6, RZ ;  /* 0x0000000603097c24 */ /* 0x000fe2000f8e02ff */
[----:B------:R-:W-:-:S04]  /*0360*/  SHF.R.S32.HI R6, RZ, 0x1f, R4 ;  /* 0x0000001fff067819 */ /* 0x000fc80000011404 */
[----:B------:R-:W-:-:S04]  /*0370*/  IADD3 R10, P0, PT, R4, R9, RZ ;  /* 0x00000009040a7210 */ /* 0x000fc80007f1e0ff */
[----:B------:R-:W-:Y:S02]  /*0380*/  LEA.HI.X.SX32 R9, R9, R6, 0x1, P0 ;  /* 0x0000000609097211 */ /* 0x000fe400000f0eff */
[----:B0-----:R-:W-:-:S04]  /*0390*/  LEA R8, P0, R10, UR4, 0x3 ;  /* 0x000000040a087c11 */ /* 0x001fc8000f8018ff */
[----:B------:R-:W-:-:S06]  /*03a0*/  LEA.HI.X R9, R10, UR5, R9, 0x3, P0 ;  /* 0x000000050a097c11 */ /* 0x000fcc00080f1c09 */
[----:B------:R-:W5:Y:S03]  /*03b0*/  LDG.E.64 R8, desc[UR18][R8.64+0x8] ;  /* 0x0000081208087981 */ /* 0x000f66000c1e1b00 */
.L_x_7:
[----:B------:R-:W-:Y:S05]  /*03c0*/  BSYNC.RECONVERGENT B1 ;  /* 0x0000000000017941 */ /* 0x000fea0003800200 */
.L_x_6:
[----:B-----5:R2:W-:Y:S02]  /*03d0*/  STS.64 [R13+0x120], R8 ;  /* 0x000120080d007388 */ /* 0x0205e40000000a00 */
.L_x_3:
[----:B------:R-:W-:Y:S05]  /*03e0*/  BSYNC.RECONVERGENT B0 ;  /* 0x0000000000007941 */ /* 0x000fea0003800200 */
.L_x_1:
[----:B------:R-:W-:Y:S01]  /*03f0*/  ISETP.NE.AND P0, PT, R5, 0xf, PT ;  /* 0x0000000f0500780c */ /* 0x000fe20003f05270 */
[----:B------:R-:W-:-:S12]  /*0400*/  BSSY.RECONVERGENT B0, `(.L_x_8) ;  /* 0x0000023000007945 */ /* 0x000fd80003800200 */
[----:B------:R-:W-:Y:S05]  /*0410*/  @!P0 BRA `(.L_x_9) ;  /* 0x0000000000488947 */ /* 0x000fea0003800000 */
[----:B------:R-:W-:-:S13]  /*0420*/  ISETP.NE.AND P0, PT, R5, RZ, PT ;  /* 0x000000ff0500720c */ /* 0x000fda0003f05270 */
[----:B------:R-:W-:Y:S05]  /*0430*/  @P0 BRA `(.L_x_10) ;  /* 0x00000000007c0947 */ /* 0x000fea0003800000 */
[----:B------:R-:W3:Y:S01]  /*0440*/  LDCU.64 UR4, c[0x0][0x3b0] ;  /* 0x00007600ff0477ac */ /* 0x000ee20008000a00 */
[----:B------:R-:W-:Y:S01]  /*0450*/  ISETP.GE.AND P0, PT, R4, UR6, PT ;  /* 0x0000000604007c0c */ /* 0x000fe2000bf06270 */
[----:B------:R-:W-:Y:S01]  /*0460*/  BSSY.RECONVERGENT B1, `(.L_x_11) ;  /* 0x000000b000017945 */ /* 0x000fe20003800200 */
[----:B012---:R-:W-:Y:S02]  /*0470*/  LEA R9, R2, R7, 0x3 ;  /* 0x0000000702097211 */ /* 0x007fe400078e18ff */
[----:B------:R-:W-:Y:S01]  /*0480*/  ISETP.EQ.OR P0, PT, R3, RZ, P0 ;  /* 0x000000ff0300720c */ /* 0x000fe20000702670 */
[----:B---3--:R-:W-:Y:S02]  /*0490*/  IMAD.U32 R6, RZ, RZ, UR4 ;  /* 0x00000004ff067e24 */ /* 0x008fe4000f8e00ff */
[----:B------:R-:W-:-:S10]  /*04a0*/  IMAD.U32 R7, RZ, RZ, UR5 ;  /* 0x00000005ff077e24 */ /* 0x000fd4000f8e00ff */
[----:B------:R-:W-:Y:S05]  /*04b0*/  @P0 BRA `(.L_x_12) ;  /* 0x0000000000140947 */ /* 0x000fea0003800000 */
[----:B------:R-:W0:Y:S01]  /*04c0*/  LDC.64 R6, c[0x0][0x380] ;  /* 0x0000e000ff067b82 */ /* 0x000e220000000a00 */
[----:B------:R-:W-:-:S04]  /*04d0*/  VIADD R5, R3, 0xffffffff ;  /* 0xffffffff03057836 */ /* 0x000fc80000000000 */
[----:B------:R-:W-:-:S04]  /*04e0*/  IMAD R5, R5, UR6, R4 ;  /* 0x0000000605057c24 */ /* 0x000fc8000f8e0204 */
[----:B0-----:R-:W-:-:S06]  /*04f0*/  IMAD.WIDE R6, R5, 0x8, R6 ;  /* 0x0000000805067825 */ /* 0x001fcc00078e0206 */
[----:B------:R-:W5:Y:S02]  /*0500*/  LDG.E.64 R6, desc[UR18][R6.64] ;  /* 0x0000001206067981 */ /* 0x000f64000c1e1b00 */
.L_x_12:
[----:B------:R-:W-:Y:S05]  /*0510*/  BSYNC.RECONVERGENT B1 ;  /* 0x0000000000017941 */ /* 0x000fea0003800200 */
.L_x_11:
[----:B-----5:R3:W-:Y:S01]  /*0520*/  STS.64 [R9+0x8], R6 ;  /* 0x0000080609007388 */ /* 0x0207e20000000a00 */
[----:B------:R-:W-:Y:S05]  /*0530*/  BRA `(.L_x_10) ;  /* 0x00000000003c7947 */ /* 0x000fea0003800000 */
.L_x_9:
[----:B------:R-:W-:Y:S01]  /*0540*/  VIADD R5, R3, 0x1 ;  /* 0x0000000103057836 */ /* 0x000fe20000000000 */
[----:B------:R-:W3:Y:S01]  /*0550*/  LDCU.64 UR4, c[0x0][0x3b0] ;  /* 0x00007600ff0477ac */ /* 0x000ee20008000a00 */
[----:B012---:R-:W-:Y:S01]  /*0560*/  IMAD R9, R2, 0x8, R7 ;  /* 0x0000000802097824 */ /* 0x007fe200078e0207 */
[----:B------:R-:W-:Y:S02]  /*0570*/  BSSY.RECONVERGENT B1, `(.L_x_13) ;  /* 0x000000a000017945 */ /* 0x000fe40003800200 */
[----:B------:R-:W-:-:S04]  /*0580*/  VIMNMX R6, PT, PT, R4, R5, !PT ;  /* 0x0000000504067248 */ /* 0x000fc80007fe0100 */
[----:B------:R-:W-:Y:S02]  /*0590*/  ISETP.GE.AND P0, PT, R6, UR6, PT ;  /* 0x0000000606007c0c */ /* 0x000fe4000bf06270 */
[----:B---3--:R-:W-:Y:S01]  /*05a0*/  MOV R6, UR4 ;  /* 0x0000000400067c02 */ /* 0x008fe20008000f00 */
[----:B------:R-:W-:-:S10]  /*05b0*/  IMAD.U32 R7, RZ, RZ, UR5 ;  /* 0x00000005ff077e24 */ /* 0x000fd4000f8e00ff */
[----:B------:R-:W-:Y:S05]  /*05c0*/  @P0 BRA `(.L_x_14) ;  /* 0x0000000000100947 */ /* 0x000fea0003800000 */
[----:B------:R-:W0:Y:S01]  /*05d0*/  LDC.64 R6, c[0x0][0x380] ;  /* 0x0000e000ff067b82 */ /* 0x000e220000000a00 */
[----:B------:R-:W-:-:S04]  /*05e0*/  IMAD R5, R5, UR6, R4 ;  /* 0x0000000605057c24 */ /* 0x000fc8000f8e0204 */
[----:B0-----:R-:W-:-:S06]  /*05f0*/  IMAD.WIDE R6, R5, 0x8, R6 ;  /* 0x0000000805067825 */ /* 0x001fcc00078e0206 */
[----:B------:R-:W5:Y:S02]  /*0600*/  LDG.E.64 R6, desc[UR18][R6.64] ;  /* 0x0000001206067981 */ /* 0x000f64000c1e1b00 */
.L_x_14:
[----:B------:R-:W-:Y:S05]  /*0610*/  BSYNC.RECONVERGENT B1 ;  /* 0x0000000000017941 */ /* 0x000fea0003800200 */
.L_x_13:
[----:B-----5:R0:W-:Y:S02]  /*0620*/  STS.64 [R9+0xa20], R6 ;  /* 0x000a200609007388 */ /* 0x0201e40000000a00 */
.L_x_10:
[----:B------:R-:W-:Y:S05]  /*0630*/  BSYNC.RECONVERGENT B0 ;  /* 0x0000000000007941 */ /* 0x000fea0003800200 */
.L_x_8:
[----:B------:R-:W-:Y:S06]  /*0640*/  BAR.SYNC.DEFER_BLOCKING 0x0 ;  /* 0x0000000000007b1d */ /* 0x000fec0000010000 */
[----:B------:R-:W-:Y:S05]  /*0650*/  @P1 EXIT ;  /* 0x000000000000194d */ /* 0x000fea0003800000 */
[----:B------:R-:W-:-:S06]  /*0660*/  UIADD3 UR4, UPT, UPT, UR6, -0x1, URZ ;  /* 0xffffffff06047890 */ /* 0x000fcc000fffe0ff */
[----:B------:R-:W-:-:S04]  /*0670*/  ISETP.NE.AND P0, PT, R4, UR4, PT ;  /* 0x0000000404007c0c */ /* 0x000fc8000bf05270 */
[----:B------:R-:W-:Y:S01]  /*0680*/  ISETP.NE.AND P0, PT, R4, RZ, P0 ;  /* 0x000000ff0400720c */ /* 0x000fe20000705270 */
[----:B------:R-:W-:-:S03]  /*0690*/  IMAD R4, R3, UR6, R4 ;  /* 0x0000000603047c24 */ /* 0x000fc6000f8e0204 */
[----:B------:R-:W-:-:S04]  /*06a0*/  ISETP.NE.AND P0, PT, R3, RZ, P0 ;  /* 0x000000ff0300720c */ /* 0x000fc80000705270 */
[----:B------:R-:W-:-:S13]  /*06b0*/  ISETP.NE.AND P0, PT, R3, UR4, P0 ;  /* 0x0000000403007c0c */ /* 0x000fda0008705270 */
[----:B0--3--:R-:W0:Y:S08]  /*06c0*/  @!P0 LDC.64 R6, c[0x0][0x388] ;  /* 0x0000e200ff068b82 */ /* 0x009e300000000a00 */
[----:B-12---:R-:W1:Y:S01]  /*06d0*/  @!P0 LDC.64 R8, c[0x0][0x3b0] ;  /* 0x0000ec00ff088b82 */ /* 0x006e620000000a00 */
[----:B0-----:R-:W-:-:S05]  /*06e0*/  @!P0 IMAD.WIDE R2, R4, 0x8, R6 ;  /* 0x0000000804028825 */ /* 0x001fca00078e0206 */
[----:B-1----:R0:W-:Y:S01]  /*06f0*/  @!P0 STG.E.64 desc[UR18][R2.64], R8 ;  /* 0x0000000802008986 */ /* 0x0021e2000c101b12 */
[----:B------:R-:W-:Y:S05]  /*0700*/  @!P0 EXIT ;  /* 0x000000000000894d */ /* 0x000fea0003800000 */
[----:B------:R-:W1:Y:S01]  /*0710*/  LDCU UR4, c[0x0][0x39c] ;  /* 0x00007380ff0477ac */ /* 0x000e620008000800 */
[----:B0-----:R-:W0:Y:S01]  /*0720*/  LDC.64 R2, c[0x0][0x398] ;  /* 0x0000e600ff027b82 */ /* 0x001e220000000a00 */
[----:B------:R-:W-:Y:S01]  /*0730*/  IMAD.MOV.U32 R6, RZ, RZ, 0x1 ;  /* 0x00000001ff067424 */ /* 0x000fe200078e00ff */
[----:B------:R2:W3:Y:S06]  /*0740*/  LDS.64 R12, [R0+0xa8] ;  /* 0x0000a800000c7984 */ /* 0x0004ec0000000a00 */
[----:B------:R-:W4:Y:S01]  /*0750*/  LDC.64 R10, c[0x0][0x3a8] ;  /* 0x0000ea00ff0a7b82 */ /* 0x000f220000000a00 */
[----:B-1----:R-:W0:Y:S01]  /*0760*/  MUFU.RCP64H R7, UR4 ;  /* 0x0000000400077d08 */ /* 0x002e220008001800 */
[----:B----4-:R-:W-:-:S02]  /*0770*/  DMUL R10, R10, R10 ;  /* 0x0000000a0a0a7228 */ /* 0x010fc40000000000 */
[----:B0-----:R-:W-:-:S08]  /*0780*/  DFMA R8, R6, -R2, 1 ;  /* 0x3ff000000608742b */ /* 0x001fd00000000802 */
[----:B------:R-:W-:Y:S01]  /*0790*/  DFMA R8, R8, R8, R8 ;  /* 0x000000080808722b */ /* 0x000fe20000000008 */
[----:B------:R-:W-:Y:S02]  /*07a0*/  R2UR UR20, R10 ;  /* 0x000000000a1472ca */ /* 0x000fe400000e0000 */
[----:B------:R-:W-:Y:S02]  /*07b0*/  R2UR UR21, R11 ;  /* 0x000000000b1572ca */ /* 0x000fe400000e0000 */
[----:B------:R2:W0:Y:S03]  /*07c0*/  LDS.64 R10, [R0+0x8] ;  /* 0x00000800000a7984 */ /* 0x0004260000000a00 */
[----:B------:R-:W-:-:S08]  /*07d0*/  DFMA R8, R6, R8, R6 ;  /* 0x000000080608722b */ /* 0x000fd00000000006 */
[----:B------:R-:W-:-:S08]  /*07e0*/  DFMA R6, R8, -R2, 1 ;  /* 0x3ff000000806742b */ /* 0x000fd00000000802 */
[----:B------:R-:W-:Y:S02]  /*07f0*/  DFMA R14, R8, R6, R8 ;  /* 0x00000006080e722b */ /* 0x000fe40000000008 */
[----:B------:R2:W1:Y:S04]  /*0800*/  LDS.64 R6, [R0+0x138] ;  /* 0x0001380000067984 */ /* 0x0004680000000a00 */
[----:B------:R2:W4:Y:S02]  /*0810*/  LDS.64 R8, [R0+0x98] ;  /* 0x0000980000087984 */ /* 0x0005240000000a00 */
[----:B------:R-:W-:-:S08]  /*0820*/  DMUL R16, R14, UR20 ;  /* 0x000000140e107c28 */ /* 0x000fd00008000000 */
[----:B------:R-:W-:-:S08]  /*0830*/  DFMA R2, R16, -R2, UR20 ;  /* 0x0000001410027e2b */ /* 0x000fd00008000802 */
[----:B------:R-:W-:Y:S01]  /*0840*/  DFMA R2, R14, R2, R16 ;  /* 0x000000020e02722b */ /* 0x000fe20000000010 */
[----:B------:R-:W-:Y:S02]  /*0850*/  IMAD.U32 R15, RZ, RZ, UR21 ;  /* 0x00000015ff0f7e24 */ /* 0x000fe4000f8e00ff */
[----:B------:R-:W-:-:S03]  /*0860*/  IMAD.U32 R14, RZ, RZ, UR20 ;  /* 0x00000014ff0e7e24 */ /* 0x000fc6000f8e00ff */
[----:B------:R-:W-:-:S04]  /*0870*/  FSETP.GEU.AND P1, PT, |R15|, 6.5827683646048100446e-37, PT ;  /* 0x036000000f00780b */ /* 0x000fc80003f2e200 */
[----:B------:R-:W-:-:S05]  /*0880*/  FFMA R5, RZ, UR4, R3 ;  /* 0x00000004ff057c23 */ /* 0x000fca0008000003 */
[----:B------:R-:W-:-:S13]  /*0890*/  FSETP.GT.AND P0, PT, |R5|, 1.469367938527859385e-39, PT ;  /* 0x001000000500780b */ /* 0x000fda0003f04200 */
[----:B01234-:R-:W-:Y:S05]  /*08a0*/  @P0 BRA P1, `(.L_x_15) ;  /* 0x0000000000100947 */ /* 0x01ffea0000800000 */
[----:B------:R-:W-:-:S07]  /*08b0*/  MOV R0, 0x8d0 ;  /* 0x000008d000007802 */ /* 0x000fce0000000f00 */
[----:B------:R-:W-:Y:S05]  /*08c0*/  CALL.REL.NOINC `($__internal_0_$__cuda_sm20_div_rn_f64_full) ;  /* 0x0000000000387944 */ /* 0x000fea0003c00000 */
[----:B------:R-:W-:Y:S01]  /*08d0*/  IMAD.U32 R2, RZ, RZ, UR4 ;  /* 0x00000004ff027e24 */ /* 0x000fe2000f8e00ff */
[----:B------:R-:W-:-:S07]  /*08e0*/  MOV R3, UR5 ;  /* 0x0000000500037c02 */ /* 0x000fce0008000f00 */
.L_x_15:
[----:B------:R-:W0:Y:S02]  /*08f0*/  LDC.64 R14, c[0x0][0x390] ;  /* 0x0000e400ff0e7b82 */ /* 0x000e240000000a00 */
[----:B0-----:R-:W-:-:S06]  /*0900*/  IMAD.WIDE R14, R4, 0x8, R14 ;  /* 0x00000008040e7825 */ /* 0x001fcc00078e020e */
[----:B------:R-:W2:Y:S01]  /*0910*/  LDG.E.64 R14, desc[UR18][R14.64] ;  /* 0x000000120e0e7981 */ /* 0x000ea2000c1e1b00 */
[----:B------:R-:W-:-:S08]  /*0920*/  DADD R6, R10, R6 ;  /* 0x000000000a067229 */ /* 0x000fd00000000006 */
[----:B------:R-:W-:Y:S01]  /*0930*/  DADD R6, R8, R6 ;  /* 0x0000000008067229 */ /* 0x000fe20000000006 */
[----:B------:R-:W0:Y:S07]  /*0940*/  LDC.64 R8, c[0x0][0x388] ;  /* 0x0000e200ff087b82 */ /* 0x000e2e0000000a00 */
[----:B------:R-:W-:Y:S01]  /*0950*/  DADD R6, R12, R6 ;  /* 0x000000000c067229 */ /* 0x000fe20000000006 */
[----:B0-----:R-:W-:-:S07]  /*0960*/  IMAD.WIDE R8, R4, 0x8, R8 ;  /* 0x0000000804087825 */ /* 0x001fce00078e0208 */
[----:B--2---:R-:W-:-:S08]  /*0970*/  DFMA R6, R14, R2, R6 ;  /* 0x000000020e06722b */ /* 0x004fd00000000006 */
[----:B------:R-:W-:-:S07]  /*0980*/  DMUL R6, R6, 0.25 ;  /* 0x3fd0000006067828 */ /* 0x000fce0000000000 */
[----:B------:R-:W-:Y:S01]  /*0990*/  STG.E.64 desc[UR18][R8.64], R6 ;  /* 0x0000000608007986 */ /* 0x000fe2000c101b12 */
[----:B------:R-:W-:Y:S05]  /*09a0*/  EXIT ;  /* 0x000000000000794d */ /* 0x000fea0003800000 */
        .weak           $__internal_0_$__cuda_sm20_div_rn_f64_full
        .type           $__internal_0_$__cuda_sm20_div_rn_f64_full,@function
        .size           $__internal_0_$__cuda_sm20_div_rn_f64_full,(.L_x_21 - $__internal_0_$__cuda_sm20_div_rn_f64_full)
$__internal_0_$__cuda_sm20_div_rn_f64_full:
[----:B------:R-:W0:Y:S01]  /*09b0*/  LDCU.64 UR16, c[0x0][0x398] ;  /* 0x00007300ff1077ac */ /* 0x000e220008000a00 */
[----:B------:R-:W-:Y:S02]  /*09c0*/  IMAD.MOV.U32 R18, RZ, RZ, 0x0 ;  /* 0x00000000ff127424 */ /* 0x000fe400078e00ff */
[----:B------:R-:W-:Y:S01]  /*09d0*/  IMAD.MOV.U32 R19, RZ, RZ, 0x40000000 ;  /* 0x40000000ff137424 */ /* 0x000fe200078e00ff */
[----:B------:R-:W-:Y:S01]  /*09e0*/  UMOV UR7, UR21 ;  /* 0x0000001500077c82 */ /* 0x000fe20008000000 */
[----:B------:R-:W-:Y:S01]  /*09f0*/  UMOV UR13, 0x1ca00000 ;  /* 0x1ca00000000d7882 */ /* 0x000fe20000000000 */
[----:B------:R-:W-:Y:S01]  /*0a00*/  ULOP3.LUT UR12, UR7, 0x7ff00000, URZ, 0xc0, !UPT ;  /* 0x7ff00000070c7892 */ /* 0x000fe2000f8ec0ff */
[----:B------:R-:W-:Y:S02]  /*0a10*/  UMOV UR6, UR20 ;  /* 0x0000001400067c82 */ /* 0x000fe40008000000 */
[----:B------:R-:W-:Y:S02]  /*0a20*/  UMOV UR22, UR6 ;  /* 0x0000000600167c82 */ /* 0x000fe40008000000 */
[----:B------:R-:W-:-:S02]  /*0a30*/  IMAD.U32 R16, RZ, RZ, UR22 ;  /* 0x00000016ff107e24 */ /* 0x000fc4000f8e00ff */
[----:B0-----:R-:W-:Y:S01]  /*0a40*/  IMAD.U32 R2, RZ, RZ, UR17 ;  /* 0x00000011ff027e24 */ /* 0x001fe2000f8e00ff */
[----:B------:R-:W-:Y:S02]  /*0a50*/  ULOP3.LUT UR8, UR17, 0x800fffff, URZ, 0xc0, !UPT ;  /* 0x800fffff11087892 */ /* 0x000fe4000f8ec0ff */
[----:B------:R-:W-:Y:S02]  /*0a60*/  ULOP3.LUT UR10, UR17, 0x7ff00000, URZ, 0xc0, !UPT ;  /* 0x7ff00000110a7892 */ /* 0x000fe4000f8ec0ff */
[----:B------:R-:W-:Y:S01]  /*0a70*/  FSETP.GEU.AND P0, PT, |R2|, 1.469367938527859385e-39, PT ;  /* 0x001000000200780b */ /* 0x000fe20003f0e200 */
[----:B------:R-:W-:Y:S02]  /*0a80*/  ULOP3.LUT UR9, UR8, 0x3ff00000, URZ, 0xfc, !UPT ;  /* 0x3ff0000008097892 */ /* 0x000fe4000f8efcff */
[----:B------:R-:W-:Y:S01]  /*0a90*/  UISETP.GE.U32.AND UP1, UPT, UR12, UR10, UPT ;  /* 0x0000000a0c00728c */ /* 0x000fe2000bf26070 */
[----:B------:R-:W-:Y:S01]  /*0aa0*/  UMOV UR8, UR16 ;  /* 0x0000001000087c82 */ /* 0x000fe20008000000 */
[----:B------:R-:W-:-:S02]  /*0ab0*/  UMOV UR11, UR10 ;  /* 0x0000000a000b7c82 */ /* 0x000fc40008000000 */
[----:B------:R-:W-:-:S04]  /*0ac0*/  USEL UR13, UR13, 0x63400000, !UP1 ;  /* 0x634000000d0d7887 */ /* 0x000fc8000c800000 */
[----:B------:R-:W-:Y:S02]  /*0ad0*/  ULOP3.LUT UR23, UR13, 0x800fffff, UR7, 0xf8, !UPT ;  /* 0x800fffff0d177892 */ /* 0x000fe4000f8ef807 */
[----:B------:R-:W-:Y:S01]  /*0ae0*/  VOTEU.ANY UP0, P0 ;  /* 0x0000000000ff7886 */ /* 0x000fe20000000100 */
[----:B------:R-:W-:-:S03]  /*0af0*/  PLOP3.LUT P0, PT, PT, PT, UP0, 0x80, 0x8 ;  /* 0x000000000008781c */ /* 0x000fc60003f0f008 */
[----:B------:R-:W-:Y:S01]  /*0b00*/  IMAD.U32 R17, RZ, RZ, UR23 ;  /* 0x00000017ff117e24 */ /* 0x000fe2000f8e00ff */
[----:B------:R-:W0:Y:S02]  /*0b10*/  @!UP0 LDCU.64 UR4, c[0x0][0x398] ;  /* 0x00007300ff0487ac */ /* 0x000e240008000a00 */
[----:B0-----:R-:W-:Y:S02]  /*0b20*/  IMAD.U32 R2, RZ, RZ, UR4 ;  /* 0x00000004ff027e24 */ /* 0x001fe4000f8e00ff */
[----:B------:R-:W-:-:S06]  /*0b30*/  IMAD.U32 R3, RZ, RZ, UR5 ;  /* 0x00000005ff037e24 */ /* 0x000fcc000f8e00ff */
[----:B------:R-:W-:-:S10]  /*0b40*/  @!P0 DMUL R2, R2, 8.98846567431157953865e+307 ;  /* 0x7fe0000002028828 */ /* 0x000fd40000000000 */
[----:B------:R-:W-:Y:S02]  /*0b50*/  @!P0 R2UR UR15, R3 ;  /* 0x00000000030f82ca */ /* 0x000fe400000e0000 */
[----:B------:R-:W-:Y:S01]  /*0b60*/  @!P0 R2UR UR14, R2 ;  /* 0x00000000020e82ca */ /* 0x000fe200000e0000 */
[----:B------:R-:W-:-:S05]  /*0b70*/  IMAD.U32 R2, RZ, RZ, UR7 ;  /* 0x00000007ff027e24 */ /* 0x000fca000f8e00ff */
[----:B------:R-:W-:Y:S01]  /*0b80*/  FSETP.GEU.AND P0, PT, |R2|, 1.469367938527859385e-39, PT ;  /* 0x001000000200780b */ /* 0x000fe20003f0e200 */
[----:B------:R-:W-:-:S04]  /*0b90*/  IMAD.MOV.U32 R2, RZ, RZ, 0x1 ;  /* 0x00000001ff027424 */ /* 0x000fc800078e00ff */
[----:B------:R-:W-:Y:S01]  /*0ba0*/  @!UP0 UMOV UR9, UR15 ;  /* 0x0000000f00098c82 */ /* 0x000fe20008000000 */
[----:B------:R-:W-:Y:S01]  /*0bb0*/  @!UP0 ULOP3.LUT UR11, UR15, 0x7ff00000, URZ, 0xc0, !UPT ;  /* 0x7ff000000f0b8892 */ /* 0x000fe2000f8ec0ff */
[----:B------:R-:W0:Y:S01]  /*0bc0*/  MUFU.RCP64H R3, UR9 ;  /* 0x0000000900037d08 */ /* 0x000e220008001800 */
[----:B------:R-:W-:Y:S01]  /*0bd0*/  @!UP0 UMOV UR8, UR14 ;  /* 0x0000000e00088c82 */ /* 0x000fe20008000000 */
[----:B------:R-:W-:Y:S01]  /*0be0*/  MOV R15, UR9 ;  /* 0x00000009000f7c02 */ /* 0x000fe20008000f00 */
[----:B------:R-:W-:Y:S01]  /*0bf0*/  IMAD.U32 R14, RZ, RZ, UR8 ;  /* 0x00000008ff0e7e24 */ /* 0x000fe2000f8e00ff */
[----:B------:R-:W-:Y:S02]  /*0c00*/  UMOV UR14, UR12 ;  /* 0x0000000c000e7c82 */ /* 0x000fe40008000000 */
[----:B------:R-:W-:Y:S01]  /*0c10*/  VOTEU.ANY UP1, P0 ;  /* 0x0000000000ff7886 */ /* 0x000fe20000020100 */
[----:B------:R-:W-:-:S04]  /*0c20*/  PLOP3.LUT P0, PT, PT, PT, UP1, 0x80, 0x8 ;  /* 0x000000000008781c */ /* 0x000fc80003f0f018 */
[----:B------:R-:W-:-:S04]  /*0c30*/  @!UP1 ULOP3.LUT UR4, UR13, 0x80000000, UR7, 0xf8, !UPT ;  /* 0x800000000d049892 */ /* 0x000fc8000f8ef807 */
[----:B------:R-:W-:Y:S01]  /*0c40*/  @!UP1 ULOP3.LUT UR5, UR4, 0x100000, URZ, 0xfc, !UPT ;  /* 0x0010000004059892 */ /* 0x000fe2000f8efcff */
[----:B0-----:R-:W-:Y:S02]  /*0c50*/  DFMA R14, R2, -R14, 1 ;  /* 0x3ff00000020e742b */ /* 0x001fe4000000080e */
[----:B------:R-:W-:-:S06]  /*0c60*/  @!UP1 UMOV UR4, URZ ;  /* 0x000000ff00049c82 */ /* 0x000fcc0008000000 */
[----:B------:R-:W-:Y:S02]  /*0c70*/  @!P0 DFMA R16, R16, R18, -UR4 ;  /* 0x8000000410108e2b */ /* 0x000fe40008000012 */
[----:B------:R-:W-:-:S08]  /*0c80*/  DFMA R14, R14, R14, R14 ;  /* 0x0000000e0e0e722b */ /* 0x000fd0000000000e */
[----:B------:R-:W-:Y:S01]  /*0c90*/  DFMA R14, R2, R14, R2 ;  /* 0x0000000e020e722b */ /* 0x000fe20000000002 */
[----:B------:R-:W-:Y:S01]  /*0ca0*/  @!P0 R2UR UR5, R17 ;  /* 0x00000000110582ca */ /* 0x000fe200000e0000 */
[----:B------:R-:W-:Y:S01]  /*0cb0*/  IMAD.U32 R3, RZ, RZ, UR9 ;  /* 0x00000009ff037e24 */ /* 0x000fe2000f8e00ff */
[----:B------:R-:W-:Y:S01]  /*0cc0*/  MOV R2, UR8 ;  /* 0x0000000800027c02 */ /* 0x000fe20008000f00 */
[----:B------:R-:W-:Y:S01]  /*0cd0*/  IMAD.U32 R17, RZ, RZ, UR9 ;  /* 0x00000009ff117e24 */ /* 0x000fe2000f8e00ff */
[----:B------:R-:W-:Y:S01]  /*0ce0*/  @!P0 R2UR UR4, R16 ;  /* 0x00000000100482ca */ /* 0x000fe200000e0000 */
[----:B------:R-:W-:-:S03]  /*0cf0*/  IMAD.U32 R16, RZ, RZ, UR8 ;  /* 0x00000008ff107e24 */ /* 0x000fc6000f8e00ff */
[----:B------:R-:W-:-:S05]  /*0d00*/  DFMA R2, R14, -R2, 1 ;  /* 0x3ff000000e02742b */ /* 0x000fca0000000802 */
[----:B------:R-:W-:Y:S02]  /*0d10*/  @!UP1 ULOP3.LUT UR14, UR5, 0x7ff00000, URZ, 0xc0, !UPT ;  /* 0x7ff00000050e9892 */ /* 0x000fe4000f8ec0ff */
[----:B------:R-:W-:Y:S01]  /*0d20*/  @!UP1 UMOV UR23, UR5 ;  /* 0x0000000500179c82 */ /* 0x000fe20008000000 */
[----:B------:R-:W-:Y:S01]  /*0d30*/  DFMA R2, R14, R2, R14 ;  /* 0x000000020e02722b */ /* 0x000fe2000000000e */
[----:B------:R-:W-:Y:S01]  /*0d40*/  @!UP1 UMOV UR22, UR4 ;  /* 0x0000000400169c82 */ /* 0x000fe20008000000 */
[----:B------:R-:W-:Y:S02]  /*0d50*/  UIADD3 UR4, UPT, UPT, UR14, -0x1, URZ ;  /* 0xffffffff0e047890 */ /* 0x000fe4000fffe0ff */
[----:B------:R-:W-:Y:S02]  /*0d60*/  UIADD3 UR5, UPT, UPT, UR11, -0x1, URZ ;  /* 0xffffffff0b057890 */ /* 0x000fe4000fffe0ff */
[----:B------:R-:W-:Y:S02]  /*0d70*/  UISETP.GT.U32.AND UP0, UPT, UR4, 0x7feffffe, UPT ;  /* 0x7feffffe0400788c */ /* 0x000fe4000bf04070 */
[----:B------:R-:W-:-:S02]  /*0d80*/  DMUL R14, R2, UR22 ;  /* 0x00000016020e7c28 */ /* 0x000fc40008000000 */
[----:B------:R-:W-:-:S06]  /*0d90*/  UISETP.GT.U32.OR UP0, UPT, UR5, 0x7feffffe, UP0 ;  /* 0x7feffffe0500788c */ /* 0x000fcc0008704470 */
[----:B------:R-:W-:-:S08]  /*0da0*/  DFMA R16, R14, -R16, UR22 ;  /* 0x000000160e107e2b */ /* 0x000fd00008000810 */
[----:B------:R-:W-:Y:S01]  /*0db0*/  DFMA R2, R2, R16, R14 ;  /* 0x000000100202722b */ /* 0x000fe2000000000e */
[----:B------:R-:W-:Y:S10]  /*0dc0*/  BRA.U UP0, `(.L_x_16) ;  /* 0x0000000100907547 */ /* 0x000ff4000b800000 */
[----:B------:R-:W-:Y:S02]  /*0dd0*/  IMAD.U32 R5, RZ, RZ, UR12 ;  /* 0x0000000cff057e24 */ /* 0x000fe4000f8e00ff */
[----:B------:R-:W-:-:S05]  /*0de0*/  IMAD.U32 R14, RZ, RZ, UR10 ;  /* 0x0000000aff0e7e24 */ /* 0x000fca000f8e00ff */
[----:B------:R-:W-:Y:S01]  /*0df0*/  VIADDMNMX R5, R5, -R14, 0xb9600000, !PT ;  /* 0xb960000005057446 */ /* 0x000fe2000780090e */
[----:B------:R-:W-:-:S03]  /*0e00*/  IMAD.MOV.U32 R14, RZ, RZ, RZ ;  /* 0x000000ffff0e7224 */ /* 0x000fc600078e00ff */
[----:B------:R-:W-:-:S04]  /*0e10*/  VIMNMX R5, PT, PT, R5, 0x46a00000, PT ;  /* 0x46a0000005057848 */ /* 0x000fc80003fe0100 */
[----:B------:R-:W-:-:S05]  /*0e20*/  IADD3 R5, PT, PT, R5, -UR13, RZ ;  /* 0x8000000d05057c10 */ /* 0x000fca000fffe0ff */
[----:B------:R-:W-:-:S06]  /*0e30*/  VIADD R15, R5, 0x7fe00000 ;  /* 0x7fe00000050f7836 */ /* 0x000fcc0000000000 */
[----:B------:R-:W-:-:S10]  /*0e40*/  DMUL R16, R2, R14 ;  /* 0x0000000e02107228 */ /* 0x000fd40000000000 */
[----:B------:R-:W-:Y:S02]  /*0e50*/  R2UR UR5, R17 ;  /* 0x00000000110572ca */ /* 0x000fe400000e0000 */
[----:B------:R-:W-:-:S11]  /*0e60*/  R2UR UR4, R16 ;  /* 0x00000000100472ca */ /* 0x000fd600000e0000 */
[----:B------:R-:W-:Y:S02]  /*0e70*/  IMAD.U32 R17, RZ, RZ, UR5 ;  /* 0x00000005ff117e24 */ /* 0x000fe4000f8e00ff */
[----:B------:R-:W-:-:S03]  /*0e80*/  IMAD.U32 R16, RZ, RZ, UR4 ;  /* 0x00000004ff107e24 */ /* 0x000fc6000f8e00ff */
[----:B------:R-:W-:-:S13]  /*0e90*/  FSETP.GTU.AND P0, PT, |R17|, 1.469367938527859385e-39, PT ;  /* 0x001000001100780b */ /* 0x000fda0003f0c200 */
[----:B------:R-:W-:Y:S05]  /*0ea0*/  @P0 BRA `(.L_x_17) ;  /* 0x0000000000b80947 */ /* 0x000fea0003800000 */
[----:B------:R-:W-:Y:S01]  /*0eb0*/  MOV R16, UR8 ;  /* 0x0000000800107c02 */ /* 0x000fe20008000f00 */
[----:B------:R-:W-:Y:S02]  /*0ec0*/  IMAD.U32 R17, RZ, RZ, UR9 ;  /* 0x00000009ff117e24 */ /* 0x000fe4000f8e00ff */
[----:B------:R-:W-:-:S04]  /*0ed0*/  IMAD.MOV.U32 R14, RZ, RZ, RZ ;  /* 0x000000ffff0e7224 */ /* 0x000fc800078e00ff */
[----:B------:R-:W-:-:S10]  /*0ee0*/  DFMA R16, R2, -R16, UR22 ;  /* 0x0000001602107e2b */ /* 0x000fd40008000810 */
[----:B------:R-:W-:Y:S02]  /*0ef0*/  R2UR UR7, R17 ;  /* 0x00000000110772ca */ /* 0x000fe400000e0000 */
[----:B------:R-:W-:-:S11]  /*0f00*/  R2UR UR6, R16 ;  /* 0x00000000100672ca */ /* 0x000fd600000e0000 */
[----:B------:R-:W-:Y:S01]  /*0f10*/  FSETP.NEU.AND P0, PT, RZ, UR7, PT ;  /* 0x00000007ff007c0b */ /* 0x000fe2000bf0d000 */
[----:B------:R-:W-:-:S06]  /*0f20*/  ULOP3.LUT UR6, UR7, 0x80000000, UR17, 0x48, !UPT ;  /* 0x8000000007067892 */ /* 0x000fcc000f8e4811 */
[----:B------:R-:W-:-:S06]  /*0f30*/  LOP3.LUT R15, R15, UR6, RZ, 0xfc, !PT ;  /* 0x000000060f0f7c12 */ /* 0x000fcc000f8efcff */
[----:B------:R-:W-:Y:S05]  /*0f40*/  @!P0 BRA `(.L_x_17) ;  /* 0x0000000000908947 */ /* 0x000fea0003800000 */
[----:B------:R-:W-:Y:S01]  /*0f50*/  IMAD.MOV R17, RZ, RZ, -R5 ;  /* 0x000000ffff117224 */ /* 0x000fe200078e0a05 */
[----:B------:R-:W-:Y:S01]  /*0f60*/  IADD3 R5, PT, PT, -R5, -0x43300000, RZ ;  /* 0xbcd0000005057810 */ /* 0x000fe20007ffe1ff */
[----:B------:R-:W-:-:S06]  /*0f70*/  IMAD.MOV.U32 R16, RZ, RZ, RZ ;  /* 0x000000ffff107224 */ /* 0x000fcc00078e00ff */
[----:B------:R-:W-:Y:S02]  /*0f80*/  DFMA R16, -R16, UR4, R2 ;  /* 0x0000000410107c2b */ /* 0x000fe40008000102 */
[----:B------:R-:W-:-:S08]  /*0f90*/  DMUL.RP R2, R2, R14 ;  /* 0x0000000e02027228 */ /* 0x000fd00000008000 */
[----:B------:R-:W-:Y:S02]  /*0fa0*/  FSETP.NEU.AND P0, PT, |R17|, R5, PT ;  /* 0x000000051100720b */ /* 0x000fe40003f0d200 */
[----:B------:R-:W-:Y:S02]  /*0fb0*/  LOP3.LUT R3, R3, UR6, RZ, 0x3c, !PT ;  /* 0x0000000603037c12 */ /* 0x000fe4000f8e3cff */
[----:B------:R-:W-:Y:S02]  /*0fc0*/  FSEL R2, R2, UR4, !P0 ;  /* 0x0000000402027c08 */ /* 0x000fe4000c000000 */
[----:B------:R-:W-:Y:S02]  /*0fd0*/  FSEL R3, R3, UR5, !P0 ;  /* 0x0000000503037c08 */ /* 0x000fe4000c000000 */
[----:B------:R-:W-:Y:S02]  /*0fe0*/  R2UR UR4, R2 ;  /* 0x00000000020472ca */ /* 0x000fe400000e0000 */
[----:B------:R-:W-:Y:S01]  /*0ff0*/  R2UR UR5, R3 ;  /* 0x00000000030572ca */ /* 0x000fe200000e0000 */
[----:B------:R-:W-:-:S14]  /*1000*/  BRA `(.L_x_17) ;  /* 0x0000000000607947 */ /* 0x000fdc0003800000 */
.L_x_16:
[----:B------:R-:W-:Y:S01]  /*1010*/  MOV R2, UR6 ;  /* 0x0000000600027c02 */ /* 0x000fe20008000f00 */
[----:B------:R-:W-:-:S06]  /*1020*/  IMAD.U32 R3, RZ, RZ, UR7 ;  /* 0x00000007ff037e24 */ /* 0x000fcc000f8e00ff */
[----:B------:R-:W-:-:S14]  /*1030*/  DSETP.NAN.AND P0, PT, R2, UR6, PT ;  /* 0x0000000602007e2a */ /* 0x000fdc000bf08000 */
[----:B------:R-:W-:Y:S05]  /*1040*/  @P0 BRA `(.L_x_18) ;  /* 0x0000000000480947 */ /* 0x000fea0003800000 */
[----:B------:R-:W0:Y:S02]  /*1050*/  LDC.64 R2, c[0x0][0x398] ;  /* 0x0000e600ff027b82 */ /* 0x000e240000000a00 */
[----:B0-----:R-:W-:-:S14]  /*1060*/  DSETP.NAN.AND P0, PT, R2, R2, PT ;  /* 0x000000020200722a */ /* 0x001fdc0003f08000 */
[----:B------:R-:W-:Y:S05]  /*1070*/  @P0 BRA `(.L_x_19) ;  /* 0x0000000000300947 */ /* 0x000fea0003800000 */
[----:B------:R-:W-:Y:S01]  /*1080*/  UISETP.NE.AND UP0, UPT, UR14, UR11, UPT ;  /* 0x0000000b0e00728c */ /* 0x000fe2000bf05270 */
[----:B------:R-:W-:Y:S01]  /*1090*/  UMOV UR4, 0x0 ;  /* 0x0000000000047882 */ /* 0x000fe20000000000 */
[----:B------:R-:W-:-:S07]  /*10a0*/  UMOV UR5, 0xfff80000 ;  /* 0xfff8000000057882 */ /* 0x000fce0000000000 */
[----:B------:R-:W-:Y:S05]  /*10b0*/  BRA.U !UP0, `(.L_x_17) ;  /* 0x0000000108347547 */ /* 0x000fea000b800000 */
[----:B------:R-:W-:Y:S02]  /*10c0*/  UISETP.NE.AND UP0, UPT, UR14, 0x7ff00000, UPT ;  /* 0x7ff000000e00788c */ /* 0x000fe4000bf05270 */
[----:B------:R-:W-:Y:S02]  /*10d0*/  ULOP3.LUT UR5, UR7, 0x80000000, UR17, 0x48, !UPT ;  /* 0x8000000007057892 */ /* 0x000fe4000f8e4811 */
[----:B------:R-:W-:-:S11]  /*10e0*/  UISETP.EQ.OR UP0, UPT, UR11, URZ, !UP0 ;  /* 0x000000ff0b00728c */ /* 0x000fd6000c702670 */
[----:B------:R-:W-:Y:S01]  /*10f0*/  @UP0 ULOP3.LUT UR6, UR5, 0x7ff00000, URZ, 0xfc, !UPT ;  /* 0x7ff0000005060892 */ /* 0x000fe2000f8efcff */
[----:B------:R-:W-:Y:S01]  /*1100*/  @!UP0 UMOV UR4, URZ ;  /* 0x000000ff00048c82 */ /* 0x000fe20008000000 */
[----:B------:R-:W-:-:S05]  /*1110*/  @UP0 UMOV UR4, URZ ;  /* 0x000000ff00040c82 */ /* 0x000fca0008000000 */
[----:B------:R-:W-:Y:S01]  /*1120*/  @UP0 UMOV UR5, UR6 ;  /* 0x0000000600050c82 */ /* 0x000fe20008000000 */
[----:B------:R-:W-:Y:S05]  /*1130*/  BRA `(.L_x_17) ;  /* 0x0000000000147947 */ /* 0x000fea0003800000 */
.L_x_19:
[----:B------:R-:W-:Y:S01]  /*1140*/  ULOP3.LUT UR5, UR17, 0x80000, URZ, 0xfc, !UPT ;  /* 0x0008000011057892 */ /* 0x000fe2000f8efcff */
[----:B------:R-:W-:Y:S01]  /*1150*/  UMOV UR4, UR16 ;  /* 0x0000001000047c82 */ /* 0x000fe20008000000 */
[----:B------:R-:W-:Y:S10]  /*1160*/  BRA `(.L_x_17) ;  /* 0x0000000000087947 */ /* 0x000ff40003800000 */
.L_x_18:
[----:B------:R-:W-:Y:S01]  /*1170*/  ULOP3.LUT UR5, UR7, 0x80000, URZ, 0xfc, !UPT ;  /* 0x0008000007057892 */ /* 0x000fe2000f8efcff */
[----:B------:R-:W-:-:S11]  /*1180*/  UMOV UR4, UR6 ;  /* 0x0000000600047c82 */ /* 0x000fd60008000000 */
.L_x_17:
[----:B------:R-:W-:Y:S02]  /*1190*/  IMAD.MOV.U32 R2, RZ, RZ, R0 ;  /* 0x000000ffff027224 */ /* 0x000fe400078e0000 */
[----:B------:R-:W-:-:S04]  /*11a0*/  IMAD.MOV.U32 R3, RZ, RZ, 0x0 ;  /* 0x00000000ff037424 */ /* 0x000fc800078e00ff */
[----:B------:R-:W-:Y:S05]  /*11b0*/  RET.REL.NODEC R2 `(_Z19compute_temperaturePdS_S_didd) ;  /* 0xffffffec02907950 */ /* 0x000fea0003c3ffff */
.L_x_20:
        /* <DEDUP_REMOVED lines=12> */
.L_x_21:


//--------------------- .nv.shared._Z18max_diff_reductionPdS_S_i --------------------------
	.section	.nv.shared._Z18max_diff_reductionPdS_S_i,"aw",@nobits
	.sectionflags	@""
	.align	8
.nv.shared._Z18max_diff_reductionPdS_S_i:
	.zero		3072


//--------------------- .nv.shared.reserved.0     --------------------------
	.section	.nv.shared.reserved.0,"aw",@nobits
	.weak		__nv_reservedSMEM_offset_0_alias
	.size		__nv_reservedSMEM_offset_0_alias, 0, 64
	.other		__nv_reservedSMEM_offset_0_alias,@"STO_CUDA_RESERVED_SHARED STV_DEFAULT"
__nv_reservedSMEM_offset_0_alias:
	.zero		0
	.zero		64


//--------------------- .nv.shared._Z19compute_temperaturePdS_S_didd --------------------------
	.section	.nv.shared._Z19compute_temperaturePdS_S_didd,"aw",@nobits
	.sectionflags	@""
	.align	8
.nv.shared._Z19compute_temperaturePdS_S_didd:
	.zero		3760


//--------------------- .nv.constant0._Z18max_diff_reductionPdS_S_i --------------------------
	.section	.nv.constant0._Z18max_diff_reductionPdS_S_i,"a",@progbits
	.sectionflags	@""
	.align	4
.nv.constant0._Z18max_diff_reductionPdS_S_i:
	.zero		924


//--------------------- .nv.constant0._Z19compute_temperaturePdS_S_didd --------------------------
	.section	.nv.constant0._Z19compute_temperaturePdS_S_didd,"a",@progbits
	.sectionflags	@""
	.align	4
.nv.constant0._Z19compute_temperaturePdS_S_didd:
	.zero		952


//--------------------- SYMBOLS --------------------------

	.type		.nv.reservedSmem.offset0,@object
	.size		.nv.reservedSmem.offset0,0x4
	.type		.nv.reservedSmem.cap,@object
	.size		.nv.reservedSmem.cap,0x4
